	.target	sm_100a

	.elftype	@"ET_EXEC"


//--------------------- .note.nv.tkinfo           --------------------------
	.section	.note.nv.tkinfo,"",@"SHT_NOTE"
	.sectionflags	@"SHF_NOTE_NV_TKINFO"
	.tkinfo
        /*0018*/ 	.word	0x00000002
        /*0030*/ 	.string	""
        /*0030*/ 	.string	"ptxas"
        /*0030*/ 	.string	"Cuda compilation tools, release 13.0, V13.0.88"
        /*0030*/ 	.string	"Build cuda_13.0.r13.0/compiler.36424714_0"
        /*0030*/ 	.string	"-arch sm_100a -m 64 "



//--------------------- .note.nv.cuinfo           --------------------------
	.section	.note.nv.cuinfo,"",@"SHT_NOTE"
	.sectionflags	@"SHF_NOTE_NV_CUINFO"
        /*0018*/ 	.short	0x0002
        /*001a*/ 	.short	0x0064
        /*001c*/ 	.short	0x0082
	.zero		2


//--------------------- .nv.info                  --------------------------
	.section	.nv.info,"",@"SHT_CUDA_INFO"
	.align	4


	//----- nvinfo : EIATTR_REGCOUNT
	.align		4
        /*0000*/ 	.byte	0x04, 0x2f
        /*0002*/ 	.short	(.L_19 - .L_18)
	.align		4
.L_18:
        /*0004*/ 	.word	index@(_ZN7cutlass13device_kernelINS_4gemm6kernel13GemmUniversalIN4cute5tupleIJiiiiEEENS1_10collective13CollectiveMmaINS1_35MainloopSm100TmaUmmaWarpSpecializedILi4ELi2ELi4ENS5_IJNS4_1CILi4EEENSA_ILi1EEESC_EEEEENS5_IJNSA_ILi128EEENSA_ILi256EEENSA_ILi64EEEEEENS_10tfloat32_tENS5_IJlSC_lEEESJ_SK_NS4_8TiledMMAINS4_8MMA_AtomIJNS4_23SM100_MMA_TF32_2x1SM_SSISJ_SJ_fLi128ELi256ELNS4_4UMMA5MajorE0ELSP_0ELNSO_7ScaleInE0ELSQ_0EEEEEENS4_6LayoutINS5_IJSC_SC_SC_EEENS5_IJNSA_ILi0EEESV_SV_EEEEENS5_IJNS4_10UnderscoreESY_SY_EEEEENS4_18SM100_TMA_2SM_LOADENS4_14ComposedLayoutINS4_7SwizzleILi3ELi4ELi3EEENS4_18smem_ptr_flag_bitsILi32EEENST_INS5_IJNSA_ILi8EEENSA_ILi32EEEEEENS5_IJS18_SC_EEEEEEEvNS4_8identityENS4_28SM100_TMA_2SM_LOAD_MULTICASTES1C_vS1D_EENS_8epilogue10collective18CollectiveEpilogueINS1G_23Sm100TmaWarpSpecializedILi4ELi2ELi16ELb1ELb0EEEJNS5_IJSH_SG_SH_EEENS5_IJNST_ISH_SC_EENST_INS5_IJNSA_ILi16EEENSA_ILi2EEEEEENS5_IJSC_SF_EEEEEEEESJ_SK_SJ_SK_NS1G_6fusion15FusionCallbacksIS1K_NS1T_17LinearCombinationISJ_fSJ_fLNS_15FloatRoundStyleE2EEES1L_S1S_JEEENS4_5SM1004TMEM4LOAD26SM100_TMEM_LOAD_32dp32b16xENS4_13SM90_TMA_LOADENS12_INS13_ILi2ELi4ELi3EEES16_NST_INS5_IJS17_S1N_EEENS5_IJS1N_SC_EEEEEEENS4_39AutoVectorizingCopyWithAssumedAlignmentILi128EEENS4_14SM90_TMA_STOREES28_S2A_S2A_EEEvvEEEEvNT_6ParamsE)
        /*0008*/ 	.word	0x0000004f


	//----- nvinfo : EIATTR_FRAME_SIZE
	.align		4
.L_19:
        /*000c*/ 	.byte	0x04, 0x11
        /*000e*/ 	.short	(.L_21 - .L_20)
	.align		4
.L_20:
        /*0010*/ 	.word	index@($__internal_2_$__cuda_sm10x_tcgen05_guardrail_trap_unallocated_columns_being_dealloced)
        /*0014*/ 	.word	0x00000000


	//----- nvinfo : EIATTR_FRAME_SIZE
	.align		4
.L_21:
        /*0018*/ 	.byte	0x04, 0x11
        /*001a*/ 	.short	(.L_23 - .L_22)
	.align		4
.L_22:
        /*001c*/ 	.word	index@($__internal_1_$__cuda_sm10x_tcgen05_guardrail_trap_phase_invalid_during_alloc)
        /*0020*/ 	.word	0x00000000


	//----- nvinfo : EIATTR_FRAME_SIZE
	.align		4
.L_23:
        /*0024*/ 	.byte	0x04, 0x11
        /*0026*/ 	.short	(.L_25 - .L_24)
	.align		4
.L_24:
        /*0028*/ 	.word	index@($__internal_0_$__cuda_sm10x_tcgen05_guardrail_trap_col_being_dealloced_not_returned_by_alloc)
        /*002c*/ 	.word	0x00000000


	//----- nvinfo : EIATTR_FRAME_SIZE
	.align		4
.L_25:
        /*0030*/ 	.byte	0x04, 0x11
        /*0032*/ 	.short	(.L_27 - .L_26)
	.align		4
.L_26:
        /*0034*/ 	.word	index@(_ZN7cutlass13device_kernelINS_4gemm6kernel13GemmUniversalIN4cute5tupleIJiiiiEEENS1_10collective13CollectiveMmaINS1_35MainloopSm100TmaUmmaWarpSpecializedILi4ELi2ELi4ENS5_IJNS4_1CILi4EEENSA_ILi1EEESC_EEEEENS5_IJNSA_ILi128EEENSA_ILi256EEENSA_ILi64EEEEEENS_10tfloat32_tENS5_IJlSC_lEEESJ_SK_NS4_8TiledMMAINS4_8MMA_AtomIJNS4_23SM100_MMA_TF32_2x1SM_SSISJ_SJ_fLi128ELi256ELNS4_4UMMA5MajorE0ELSP_0ELNSO_7ScaleInE0ELSQ_0EEEEEENS4_6LayoutINS5_IJSC_SC_SC_EEENS5_IJNSA_ILi0EEESV_SV_EEEEENS5_IJNS4_10UnderscoreESY_SY_EEEEENS4_18SM100_TMA_2SM_LOADENS4_14ComposedLayoutINS4_7SwizzleILi3ELi4ELi3EEENS4_18smem_ptr_flag_bitsILi32EEENST_INS5_IJNSA_ILi8EEENSA_ILi32EEEEEENS5_IJS18_SC_EEEEEEEvNS4_8identityENS4_28SM100_TMA_2SM_LOAD_MULTICASTES1C_vS1D_EENS_8epilogue10collective18CollectiveEpilogueINS1G_23Sm100TmaWarpSpecializedILi4ELi2ELi16ELb1ELb0EEEJNS5_IJSH_SG_SH_EEENS5_IJNST_ISH_SC_EENST_INS5_IJNSA_ILi16EEENSA_ILi2EEEEEENS5_IJSC_SF_EEEEEEEESJ_SK_SJ_SK_NS1G_6fusion15FusionCallbacksIS1K_NS1T_17LinearCombinationISJ_fSJ_fLNS_15FloatRoundStyleE2EEES1L_S1S_JEEENS4_5SM1004TMEM4LOAD26SM100_TMEM_LOAD_32dp32b16xENS4_13SM90_TMA_LOADENS12_INS13_ILi2ELi4ELi3EEES16_NST_INS5_IJS17_S1N_EEENS5_IJS1N_SC_EEEEEEENS4_39AutoVectorizingCopyWithAssumedAlignmentILi128EEENS4_14SM90_TMA_STOREES28_S2A_S2A_EEEvvEEEEvNT_6ParamsE)
        /*0038*/ 	.word	0x00000000


	//----- nvinfo : EIATTR_MIN_STACK_SIZE
	.align		4
.L_27:
        /*003c*/ 	.byte	0x04, 0x12
        /*003e*/ 	.short	(.L_29 - .L_28)
	.align		4
.L_28:
        /*0040*/ 	.word	index@(_ZN7cutlass13device_kernelINS_4gemm6kernel13GemmUniversalIN4cute5tupleIJiiiiEEENS1_10collective13CollectiveMmaINS1_35MainloopSm100TmaUmmaWarpSpecializedILi4ELi2ELi4ENS5_IJNS4_1CILi4EEENSA_ILi1EEESC_EEEEENS5_IJNSA_ILi128EEENSA_ILi256EEENSA_ILi64EEEEEENS_10tfloat32_tENS5_IJlSC_lEEESJ_SK_NS4_8TiledMMAINS4_8MMA_AtomIJNS4_23SM100_MMA_TF32_2x1SM_SSISJ_SJ_fLi128ELi256ELNS4_4UMMA5MajorE0ELSP_0ELNSO_7ScaleInE0ELSQ_0EEEEEENS4_6LayoutINS5_IJSC_SC_SC_EEENS5_IJNSA_ILi0EEESV_SV_EEEEENS5_IJNS4_10UnderscoreESY_SY_EEEEENS4_18SM100_TMA_2SM_LOADENS4_14ComposedLayoutINS4_7SwizzleILi3ELi4ELi3EEENS4_18smem_ptr_flag_bitsILi32EEENST_INS5_IJNSA_ILi8EEENSA_ILi32EEEEEENS5_IJS18_SC_EEEEEEEvNS4_8identityENS4_28SM100_TMA_2SM_LOAD_MULTICASTES1C_vS1D_EENS_8epilogue10collective18CollectiveEpilogueINS1G_23Sm100TmaWarpSpecializedILi4ELi2ELi16ELb1ELb0EEEJNS5_IJSH_SG_SH_EEENS5_IJNST_ISH_SC_EENST_INS5_IJNSA_ILi16EEENSA_ILi2EEEEEENS5_IJSC_SF_EEEEEEEESJ_SK_SJ_SK_NS1G_6fusion15FusionCallbacksIS1K_NS1T_17LinearCombinationISJ_fSJ_fLNS_15FloatRoundStyleE2EEES1L_S1S_JEEENS4_5SM1004TMEM4LOAD26SM100_TMEM_LOAD_32dp32b16xENS4_13SM90_TMA_LOADENS12_INS13_ILi2ELi4ELi3EEES16_NST_INS5_IJS17_S1N_EEENS5_IJS1N_SC_EEEEEEENS4_39AutoVectorizingCopyWithAssumedAlignmentILi128EEENS4_14SM90_TMA_STOREES28_S2A_S2A_EEEvvEEEEvNT_6ParamsE)
        /*0044*/ 	.word	0x00000000
.L_29:


//--------------------- .nv.compat                --------------------------
	.section	.nv.compat,"",@"SHT_CUDA_COMPAT_INFO"
	.align	4
        /*0000*/ 	.byte	0x02, 0x09, 0x01, 0x00, 0x02, 0x02, 0x02, 0x00, 0x02, 0x05, 0x05, 0x00, 0x03, 0x07, 0x01, 0x01
        /*0010*/ 	.byte	0x02, 0x03, 0x01, 0x00, 0x02, 0x06, 0x01, 0x00, 0x04, 0x0b, 0x08, 0x00, 0x09, 0x00, 0x00, 0x00
        /*0020*/ 	.byte	0x00, 0x00, 0x00, 0x00


//--------------------- .nv.info._ZN7cutlass13device_kernelINS_4gemm6kernel13GemmUniversalIN4cute5tupleIJiiiiEEENS1_10collective13CollectiveMmaINS1_35MainloopSm100TmaUmmaWarpSpecializedILi4ELi2ELi4ENS5_IJNS4_1CILi4EEENSA_ILi1EEESC_EEEEENS5_IJNSA_ILi128EEENSA_ILi256EEENSA_ILi64EEEEEENS_10tfloat32_tENS5_IJlSC_lEEESJ_SK_NS4_8TiledMMAINS4_8MMA_AtomIJNS4_23SM100_MMA_TF32_2x1SM_SSISJ_SJ_fLi128ELi256ELNS4_4UMMA5MajorE0ELSP_0ELNSO_7ScaleInE0ELSQ_0EEEEEENS4_6LayoutINS5_IJSC_SC_SC_EEENS5_IJNSA_ILi0EEESV_SV_EEEEENS5_IJNS4_10UnderscoreESY_SY_EEEEENS4_18SM100_TMA_2SM_LOADENS4_14ComposedLayoutINS4_7SwizzleILi3ELi4ELi3EEENS4_18smem_ptr_flag_bitsILi32EEENST_INS5_IJNSA_ILi8EEENSA_ILi32EEEEEENS5_IJS18_SC_EEEEEEEvNS4_8identityENS4_28SM100_TMA_2SM_LOAD_MULTICASTES1C_vS1D_EENS_8epilogue10collective18CollectiveEpilogueINS1G_23Sm100TmaWarpSpecializedILi4ELi2ELi16ELb1ELb0EEEJNS5_IJSH_SG_SH_EEENS5_IJNST_ISH_SC_EENST_INS5_IJNSA_ILi16EEENSA_ILi2EEEEEENS5_IJSC_SF_EEEEEEEESJ_SK_SJ_SK_NS1G_6fusion15FusionCallbacksIS1K_NS1T_17LinearCombinationISJ_fSJ_fLNS_15FloatRoundStyleE2EEES1L_S1S_JEEENS4_5SM1004TMEM4LOAD26SM100_TMEM_LOAD_32dp32b16xENS4_13SM90_TMA_LOADENS12_INS13_ILi2ELi4ELi3EEES16_NST_INS5_IJS17_S1N_EEENS5_IJS1N_SC_EEEEEEENS4_39AutoVectorizingCopyWithAssumedAlignmentILi128EEENS4_14SM90_TMA_STOREES28_S2A_S2A_EEEvvEEEEvNT_6ParamsE --------------------------
	.section	.nv.info._ZN7cutlass13device_kernelINS_4gemm6kernel13GemmUniversalIN4cute5tupleIJiiiiEEENS1_10collective13CollectiveMmaINS1_35MainloopSm100TmaUmmaWarpSpecializedILi4ELi2ELi4ENS5_IJNS4_1CILi4EEENSA_ILi1EEESC_EEEEENS5_IJNSA_ILi128EEENSA_ILi256EEENSA_ILi64EEEEEENS_10tfloat32_tENS5_IJlSC_lEEESJ_SK_NS4_8TiledMMAINS4_8MMA_AtomIJNS4_23SM100_MMA_TF32_2x1SM_SSISJ_SJ_fLi128ELi256ELNS4_4UMMA5MajorE0ELSP_0ELNSO_7ScaleInE0ELSQ_0EEEEEENS4_6LayoutINS5_IJSC_SC_SC_EEENS5_IJNSA_ILi0EEESV_SV_EEEEENS5_IJNS4_10UnderscoreESY_SY_EEEEENS4_18SM100_TMA_2SM_LOADENS4_14ComposedLayoutINS4_7SwizzleILi3ELi4ELi3EEENS4_18smem_ptr_flag_bitsILi32EEENST_INS5_IJNSA_ILi8EEENSA_ILi32EEEEEENS5_IJS18_SC_EEEEEEEvNS4_8identityENS4_28SM100_TMA_2SM_LOAD_MULTICASTES1C_vS1D_EENS_8epilogue10collective18CollectiveEpilogueINS1G_23Sm100TmaWarpSpecializedILi4ELi2ELi16ELb1ELb0EEEJNS5_IJSH_SG_SH_EEENS5_IJNST_ISH_SC_EENST_INS5_IJNSA_ILi16EEENSA_ILi2EEEEEENS5_IJSC_SF_EEEEEEEESJ_SK_SJ_SK_NS1G_6fusion15FusionCallbacksIS1K_NS1T_17LinearCombinationISJ_fSJ_fLNS_15FloatRoundStyleE2EEES1L_S1S_JEEENS4_5SM1004TMEM4LOAD26SM100_TMEM_LOAD_32dp32b16xENS4_13SM90_TMA_LOADENS12_INS13_ILi2ELi4ELi3EEES16_NST_INS5_IJS17_S1N_EEENS5_IJS1N_SC_EEEEEEENS4_39AutoVectorizingCopyWithAssumedAlignmentILi128EEENS4_14SM90_TMA_STOREES28_S2A_S2A_EEEvvEEEEvNT_6ParamsE,"",@"SHT_CUDA_INFO"
	.sectionflags	@""
	.align	4


	//----- nvinfo : EIATTR_CUDA_API_VERSION
	.align		4
        /*0000*/ 	.byte	0x04, 0x37
        /*0002*/ 	.short	(.L_31 - .L_30)
.L_30:
        /*0004*/ 	.word	0x00000082


	//----- nvinfo : EIATTR_KPARAM_INFO
	.align		4
.L_31:
        /*0008*/ 	.byte	0x04, 0x17
        /*000a*/ 	.short	(.L_33 - .L_32)
.L_32:
        /*000c*/ 	.word	0x00000000
        /*0010*/ 	.short	0x0000
        /*0012*/ 	.short	0x0000
        /*0014*/ 	.byte	0x00, 0xf0, 0x01, 0x20


	//----- nvinfo : EIATTR_AT_ENTRY_FRAGMENTS
	.align		4
.L_33:
        /*0018*/ 	.byte	0x04, 0x4f
        /*001a*/ 	.short	(.L_35 - .L_34)


	//   ....[0]....
.L_34:
        /*001c*/ 	.word	0x00000007


	//----- nvinfo : EIATTR_RESERVED_SMEM_USED
	.align		4
.L_35:
        /*0020*/ 	.byte	0x01, 0x41
	.zero		2


	//----- nvinfo : EIATTR_SPARSE_MMA_MASK
	.align		4
        /*0024*/ 	.byte	0x03, 0x50
        /*0026*/ 	.short	0x0000


	//----- nvinfo : EIATTR_TCGEN05_2CTA_USED
	.align		4
        /*0028*/ 	.byte	0x01, 0x52
	.zero		2


	//----- nvinfo : EIATTR_MAXREG_COUNT
	.align		4
        /*002c*/ 	.byte	0x03, 0x1b
        /*002e*/ 	.short	0x00ff


	//----- nvinfo : EIATTR_NUM_BARRIERS
	.align		4
        /*0030*/ 	.byte	0x02, 0x4c
        /*0032*/ 	.byte	0x07
	.zero		1


	//----- nvinfo : EIATTR_EXTERNS
	.align		4
        /*0034*/ 	.byte	0x04, 0x0f
        /*0036*/ 	.short	(.L_37 - .L_36)


	//   ....[0]....
	.align		4
.L_36:
        /*0038*/ 	.word	index@(__assertfail)


	//----- nvinfo : EIATTR_MERCURY_ISA_VERSION
	.align		4
.L_37:
        /*003c*/ 	.byte	0x03, 0x5f
        /*003e*/ 	.short	0x0101


	//----- nvinfo : EIATTR_INT_WARP_WIDE_INSTR_OFFSETS
	.align		4
        /*0040*/ 	.byte	0x04, 0x31
        /*0042*/ 	.short	(.L_39 - .L_38)


	//   ....[0]....
.L_38:
        /*0044*/ 	.word	0x00000d70


	//   ....[1]....
        /*0048*/ 	.word	0x00000e10


	//   ....[2]....
        /*004c*/ 	.word	0x00004670


	//   ....[3]....
        /*0050*/ 	.word	0x000046a0


	//   ....[4]....
        /*0054*/ 	.word	0x000046c0


	//   ....[5]....
        /*0058*/ 	.word	0x00005270


	//   ....[6]....
        /*005c*/ 	.word	0x00005310


	//   ....[7]....
        /*0060*/ 	.word	0x000053c0


	//   ....[8]....
        /*0064*/ 	.word	0x00005440


	//   ....[9]....
        /*0068*/ 	.word	0x000054f0


	//   ....[10]....
        /*006c*/ 	.word	0x000055c0


	//   ....[11]....
        /*0070*/ 	.word	0x00005630


	//   ....[12]....
        /*0074*/ 	.word	0x000056e0


	//   ....[13]....
        /*0078*/ 	.word	0x000057a0


	//   ....[14]....
        /*007c*/ 	.word	0x00005810


	//   ....[15]....
        /*0080*/ 	.word	0x000058d0


	//   ....[16]....
        /*0084*/ 	.word	0x00005990


	//   ....[17]....
        /*0088*/ 	.word	0x00005a10


	//   ....[18]....
        /*008c*/ 	.word	0x00005ac0


	//   ....[19]....
        /*0090*/ 	.word	0x00005b90


	//   ....[20]....
        /*0094*/ 	.word	0x00005c00


	//   ....[21]....
        /*0098*/ 	.word	0x00005cb0


	//   ....[22]....
        /*009c*/ 	.word	0x00005d80


	//   ....[23]....
        /*00a0*/ 	.word	0x00005df0


	//   ....[24]....
        /*00a4*/ 	.word	0x00005eb0


	//   ....[25]....
        /*00a8*/ 	.word	0x00005f80


	//   ....[26]....
        /*00ac*/ 	.word	0x00006010


	//   ....[27]....
        /*00b0*/ 	.word	0x000060e0


	//   ....[28]....
        /*00b4*/ 	.word	0x000061f0


	//----- nvinfo : EIATTR_COOP_GROUP_MASK_REGIDS
	.align		4
.L_39:
        /*00b8*/ 	.byte	0x04, 0x29
        /*00ba*/ 	.short	(.L_41 - .L_40)


	//   ....[0]....
.L_40:
        /*00bc*/ 	.word	0xffffffff


	//   ....[1]....
        /*00c0*/ 	.word	0xffffffff


	//   ....[2]....
        /*00c4*/ 	.word	0xffffffff


	//   ....[3]....
        /*00c8*/ 	.word	0xffffffff


	//   ....[4]....
        /*00cc*/ 	.word	0xffffffff


	//   ....[5]....
        /*00d0*/ 	.word	0xffffffff


	//   ....[6]....
        /*00d4*/ 	.word	0xffffffff


	//   ....[7]....
        /*00d8*/ 	.word	0xffffffff


	//   ....[8]....
        /*00dc*/ 	.word	0xffffffff


	//   ....[9]....
        /*00e0*/ 	.word	0xffffffff


	//   ....[10]....
        /*00e4*/ 	.word	0xffffffff


	//   ....[11]....
        /*00e8*/ 	.word	0xffffffff


	//   ....[12]....
        /*00ec*/ 	.word	0xffffffff


	//   ....[13]....
        /*00f0*/ 	.word	0xffffffff


	//----- nvinfo : EIATTR_COOP_GROUP_INSTR_OFFSETS
	.align		4
.L_41:
        /*00f4*/ 	.byte	0x04, 0x28
        /*00f6*/ 	.short	(.L_43 - .L_42)


	//   ....[0]....
.L_42:
        /*00f8*/ 	.word	0x000000b0


	//   ....[1]....
        /*00fc*/ 	.word	0x00000520


	//   ....[2]....
        /*0100*/ 	.word	0x000006e0


	//   ....[3]....
        /*0104*/ 	.word	0x00000870


	//   ....[4]....
        /*0108*/ 	.word	0x00000960


	//   ....[5]....
        /*010c*/ 	.word	0x00000ac0


	//   ....[6]....
        /*0110*/ 	.word	0x00000c50


	//   ....[7]....
        /*0114*/ 	.word	0x00000e90


	//   ....[8]....
        /*0118*/ 	.word	0x000023d0


	//   ....[9]....
        /*011c*/ 	.word	0x00003290


	//   ....[10]....
        /*0120*/ 	.word	0x00003760


	//   ....[11]....
        /*0124*/ 	.word	0x00003790


	//   ....[12]....
        /*0128*/ 	.word	0x00004570


	//   ....[13]....
        /*012c*/ 	.word	0x00004780


	//----- nvinfo : EIATTR_VRC_CTA_INIT_COUNT
	.align		4
.L_43:
        /*0130*/ 	.byte	0x02, 0x4a
        /*0132*/ 	.byte	0x80
	.zero		1


	//----- nvinfo : EIATTR_SYSCALL_OFFSETS
	.align		4
        /*0134*/ 	.byte	0x04, 0x46
        /*0136*/ 	.short	(.L_45 - .L_44)


	//   ....[0]....
.L_44:
        /*0138*/ 	.word	0x00006dd0


	//   ....[1]....
        /*013c*/ 	.word	0x00006ec0


	//   ....[2]....
        /*0140*/ 	.word	0x00007680


	//   ....[3]....
        /*0144*/ 	.word	0x00008040


	//   ....[4]....
        /*0148*/ 	.word	0x000089e0


	//   ....[5]....
        /*014c*/ 	.word	0x000093d0


	//   ....[6]....
        /*0150*/ 	.word	0x00009dc0


	//   ....[7]....
        /*0154*/ 	.word	0x0000a7d0


	//   ....[8]....
        /*0158*/ 	.word	0x0000b1c0


	//   ....[9]....
        /*015c*/ 	.word	0x0000bb60


	//----- nvinfo : EIATTR_MBARRIER_INSTR_OFFSETS
	.align		4
.L_45:
        /*0160*/ 	.byte	0x04, 0x39
        /*0162*/ 	.short	(.L_47 - .L_46)


	//   ....[0]....
.L_46:
        /*0164*/ 	.word	0x00000650
        /*0168*/ 	.word	0x000000ff
        /*016c*/ 	.word	0x00000000
        /*0170*/ 	.short	0x0100
        /*0172*/ 	.byte	0x04
	.zero		1


	//   ....[1]....
        /*0174*/ 	.word	0x00000660
        /*0178*/ 	.word	0x000000ff
        /*017c*/ 	.word	0x00000020
        /*0180*/ 	.short	0x0100
        /*0182*/ 	.byte	0x04
	.zero		1


	//   ....[2]....
        /*0184*/ 	.word	0x00000670
        /*0188*/ 	.word	0x000000ff
        /*018c*/ 	.word	0x00000008
        /*0190*/ 	.short	0x0100
        /*0192*/ 	.byte	0x04
	.zero		1


	//   ....[3]....
        /*0194*/ 	.word	0x00000680
        /*0198*/ 	.word	0x000000ff
        /*019c*/ 	.word	0x00000028
        /*01a0*/ 	.short	0x0100
        /*01a2*/ 	.byte	0x04
	.zero		1


	//   ....[4]....
        /*01a4*/ 	.word	0x00000690
        /*01a8*/ 	.word	0x000000ff
        /*01ac*/ 	.word	0x00000010
        /*01b0*/ 	.short	0x0100
        /*01b2*/ 	.byte	0x04
	.zero		1


	//   ....[5]....
        /*01b4*/ 	.word	0x000006a0
        /*01b8*/ 	.word	0x000000ff
        /*01bc*/ 	.word	0x00000030
        /*01c0*/ 	.short	0x0100
        /*01c2*/ 	.byte	0x04
	.zero		1


	//   ....[6]....
        /*01c4*/ 	.word	0x000006b0
        /*01c8*/ 	.word	0x000000ff
        /*01cc*/ 	.word	0x00000018
        /*01d0*/ 	.short	0x0100
        /*01d2*/ 	.byte	0x04
	.zero		1


	//   ....[7]....
        /*01d4*/ 	.word	0x000006c0
        /*01d8*/ 	.word	0x000000ff
        /*01dc*/ 	.word	0x00000038
        /*01e0*/ 	.short	0x0100
        /*01e2*/ 	.byte	0x04
	.zero		1


	//   ....[8]....
        /*01e4*/ 	.word	0x000007e0
        /*01e8*/ 	.word	0x000000ff
        /*01ec*/ 	.word	0x00000040
        /*01f0*/ 	.short	0x0100
        /*01f2*/ 	.byte	0x04
	.zero		1


	//   ....[9]....
        /*01f4*/ 	.word	0x000007f0
        /*01f8*/ 	.word	0x000000ff
        /*01fc*/ 	.word	0x00000060
        /*0200*/ 	.short	0x0100
        /*0202*/ 	.byte	0x04
	.zero		1


	//   ....[10]....
        /*0204*/ 	.word	0x00000800
        /*0208*/ 	.word	0x000000ff
        /*020c*/ 	.word	0x00000048
        /*0210*/ 	.short	0x0100
        /*0212*/ 	.byte	0x04
	.zero		1


	//   ....[11]....
        /*0214*/ 	.word	0x00000810
        /*0218*/ 	.word	0x000000ff
        /*021c*/ 	.word	0x00000068
        /*0220*/ 	.short	0x0100
        /*0222*/ 	.byte	0x04
	.zero		1


	//   ....[12]....
        /*0224*/ 	.word	0x00000820
        /*0228*/ 	.word	0x000000ff
        /*022c*/ 	.word	0x00000050
        /*0230*/ 	.short	0x0100
        /*0232*/ 	.byte	0x04
	.zero		1


	//   ....[13]....
        /*0234*/ 	.word	0x00000830
        /*0238*/ 	.word	0x000000ff
        /*023c*/ 	.word	0x00000070
        /*0240*/ 	.short	0x0100
        /*0242*/ 	.byte	0x04
	.zero		1


	//   ....[14]....
        /*0244*/ 	.word	0x00000840
        /*0248*/ 	.word	0x000000ff
        /*024c*/ 	.word	0x00000058
        /*0250*/ 	.short	0x0100
        /*0252*/ 	.byte	0x04
	.zero		1


	//   ....[15]....
        /*0254*/ 	.word	0x00000850
        /*0258*/ 	.word	0x000000ff
        /*025c*/ 	.word	0x00000078
        /*0260*/ 	.short	0x0100
        /*0262*/ 	.byte	0x04
	.zero		1


	//   ....[16]....
        /*0264*/ 	.word	0x00000930
        /*0268*/ 	.word	0x000000ff
        /*026c*/ 	.word	0x00000080
        /*0270*/ 	.short	0x0100
        /*0272*/ 	.byte	0x06
	.zero		1


	//   ....[17]....
        /*0274*/ 	.word	0x00000940
        /*0278*/ 	.word	0x000000ff
        /*027c*/ 	.word	0x00000088
        /*0280*/ 	.short	0x0100
        /*0282*/ 	.byte	0x06
	.zero		1


	//   ....[18]....
        /*0284*/ 	.word	0x00000a70
        /*0288*/ 	.word	0x000000ff
        /*028c*/ 	.word	0x00000090
        /*0290*/ 	.short	0x0100
        /*0292*/ 	.byte	0x06
	.zero		1


	//   ....[19]....
        /*0294*/ 	.word	0x00000a80
        /*0298*/ 	.word	0x000000ff
        /*029c*/ 	.word	0x000000a0
        /*02a0*/ 	.short	0x0100
        /*02a2*/ 	.byte	0x06
	.zero		1


	//   ....[20]....
        /*02a4*/ 	.word	0x00000a90
        /*02a8*/ 	.word	0x000000ff
        /*02ac*/ 	.word	0x00000098
        /*02b0*/ 	.short	0x0100
        /*02b2*/ 	.byte	0x06
	.zero		1


	//   ....[21]....
        /*02b4*/ 	.word	0x00000aa0
        /*02b8*/ 	.word	0x000000ff
        /*02bc*/ 	.word	0x000000a8
        /*02c0*/ 	.short	0x0100
        /*02c2*/ 	.byte	0x06
	.zero		1


	//   ....[22]....
        /*02c4*/ 	.word	0x00000bc0
        /*02c8*/ 	.word	0x000000ff
        /*02cc*/ 	.word	0x000000b0
        /*02d0*/ 	.short	0x0100
        /*02d2*/ 	.byte	0x04
	.zero		1


	//   ....[23]....
        /*02d4*/ 	.word	0x00000bd0
        /*02d8*/ 	.word	0x000000ff
        /*02dc*/ 	.word	0x000000d0
        /*02e0*/ 	.short	0x0100
        /*02e2*/ 	.byte	0x04
	.zero		1


	//   ....[24]....
        /*02e4*/ 	.word	0x00000be0
        /*02e8*/ 	.word	0x000000ff
        /*02ec*/ 	.word	0x000000b8
        /*02f0*/ 	.short	0x0100
        /*02f2*/ 	.byte	0x04
	.zero		1


	//   ....[25]....
        /*02f4*/ 	.word	0x00000bf0
        /*02f8*/ 	.word	0x000000ff
        /*02fc*/ 	.word	0x000000d8
        /*0300*/ 	.short	0x0100
        /*0302*/ 	.byte	0x04
	.zero		1


	//   ....[26]....
        /*0304*/ 	.word	0x00000c00
        /*0308*/ 	.word	0x000000ff
        /*030c*/ 	.word	0x000000c0
        /*0310*/ 	.short	0x0100
        /*0312*/ 	.byte	0x04
	.zero		1


	//   ....[27]....
        /*0314*/ 	.word	0x00000c10
        /*0318*/ 	.word	0x000000ff
        /*031c*/ 	.word	0x000000e0
        /*0320*/ 	.short	0x0100
        /*0322*/ 	.byte	0x04
	.zero		1


	//   ....[28]....
        /*0324*/ 	.word	0x00000c20
        /*0328*/ 	.word	0x000000ff
        /*032c*/ 	.word	0x000000c8
        /*0330*/ 	.short	0x0100
        /*0332*/ 	.byte	0x04
	.zero		1


	//   ....[29]....
        /*0334*/ 	.word	0x00000c30
        /*0338*/ 	.word	0x000000ff
        /*033c*/ 	.word	0x000000e8
        /*0340*/ 	.short	0x0100
        /*0342*/ 	.byte	0x04
	.zero		1


	//   ....[30]....
        /*0344*/ 	.word	0x00000d20
        /*0348*/ 	.word	0x000000ff
        /*034c*/ 	.word	0x000000f0
        /*0350*/ 	.short	0x0100
        /*0352*/ 	.byte	0x04
	.zero		1


	//   ....[31]....
        /*0354*/ 	.word	0x00000d30
        /*0358*/ 	.word	0x000000ff
        /*035c*/ 	.word	0x00000100
        /*0360*/ 	.short	0x0100
        /*0362*/ 	.byte	0x04
	.zero		1


	//   ....[32]....
        /*0364*/ 	.word	0x00000d40
        /*0368*/ 	.word	0x000000ff
        /*036c*/ 	.word	0x000000f8
        /*0370*/ 	.short	0x0100
        /*0372*/ 	.byte	0x04
	.zero		1


	//   ....[33]....
        /*0374*/ 	.word	0x00000d50
        /*0378*/ 	.word	0x000000ff
        /*037c*/ 	.word	0x00000108
        /*0380*/ 	.short	0x0100
        /*0382*/ 	.byte	0x04
	.zero		1


	//   ....[34]....
        /*0384*/ 	.word	0x00000e50
        /*0388*/ 	.word	0x000000ff
        /*038c*/ 	.word	0x00000110
        /*0390*/ 	.short	0x0100
        /*0392*/ 	.byte	0x06
	.zero		1


	//   ....[35]....
        /*0394*/ 	.word	0x00001a20
        /*0398*/ 	.word	0x00000000
        /*039c*/ 	.word	0x00000100
        /*03a0*/ 	.short	0x010a
        /*03a2*/ 	.byte	0xff
	.zero		1


	//   ....[36]....
        /*03a4*/ 	.word	0x00001a50
        /*03a8*/ 	.word	0x00000000
        /*03ac*/ 	.word	0x000000f0
        /*03b0*/ 	.short	0x0101
        /*03b2*/ 	.byte	0xff
	.zero		1


	//   ....[37]....
        /*03b4*/ 	.word	0x00001b10
        /*03b8*/ 	.word	0x000000ff
        /*03bc*/ 	.word	0x00000020
        /*03c0*/ 	.short	0x010a
        /*03c2*/ 	.byte	0x04
	.zero		1


	//   ....[38]....
        /*03c4*/ 	.word	0x00001be0
        /*03c8*/ 	.word	0x000000ff
        /*03cc*/ 	.word	0x00000020
        /*03d0*/ 	.short	0x010a
        /*03d2*/ 	.byte	0x21
	.zero		1


	//   ....[39]....
        /*03d4*/ 	.word	0x00001d90
        /*03d8*/ 	.word	0x000000ff
        /*03dc*/ 	.word	0x00000020
        /*03e0*/ 	.short	0x010a
        /*03e2*/ 	.byte	0x05
	.zero		1


	//   ....[40]....
        /*03e4*/ 	.word	0x00001f70
        /*03e8*/ 	.word	0x000000ff
        /*03ec*/ 	.word	0x00000088
        /*03f0*/ 	.short	0x0101
        /*03f2*/ 	.byte	0x0e
	.zero		1


	//   ....[41]....
        /*03f4*/ 	.word	0x00001f90
        /*03f8*/ 	.word	0x000000ff
        /*03fc*/ 	.word	0x00000020
        /*0400*/ 	.short	0x010a
        /*0402*/ 	.byte	0x04
	.zero		1


	//   ....[42]....
        /*0404*/ 	.word	0x00002010
        /*0408*/ 	.word	0x000000ff
        /*040c*/ 	.word	0x00000020
        /*0410*/ 	.short	0x010a
        /*0412*/ 	.byte	0x07
	.zero		1


	//   ....[43]....
        /*0414*/ 	.word	0x00002150
        /*0418*/ 	.word	0x000000ff
        /*041c*/ 	.word	0x00000020
        /*0420*/ 	.short	0x010a
        /*0422*/ 	.byte	0x04
	.zero		1


	//   ....[44]....
        /*0424*/ 	.word	0x00002400
        /*0428*/ 	.word	0x00000003
        /*042c*/ 	.word	0x00000090
        /*0430*/ 	.short	0x010a
        /*0432*/ 	.byte	0xff
	.zero		1


	//   ....[45]....
        /*0434*/ 	.word	0x00002550
        /*0438*/ 	.word	0x00000000
        /*043c*/ 	.word	0x00000000
        /*0440*/ 	.short	0x0101
        /*0442*/ 	.byte	0xff
	.zero		1


	//   ....[46]....
        /*0444*/ 	.word	0x00002b10
        /*0448*/ 	.word	0x000000ff
        /*044c*/ 	.word	0x00000000
        /*0450*/ 	.short	0x010a
        /*0452*/ 	.byte	0x04
	.zero		1


	//   ....[47]....
        /*0454*/ 	.word	0x00002ba0
        /*0458*/ 	.word	0x000000ff
        /*045c*/ 	.word	0x00000000
        /*0460*/ 	.short	0x010a
        /*0462*/ 	.byte	0x05
	.zero		1


	//   ....[48]....
        /*0464*/ 	.word	0x00002c30
        /*0468*/ 	.word	0x000000ff
        /*046c*/ 	.word	0x00000000
        /*0470*/ 	.short	0x010a
        /*0472*/ 	.byte	0x05
	.zero		1


	//   ....[49]....
        /*0474*/ 	.word	0x00002cd0
        /*0478*/ 	.word	0x00000000
        /*047c*/ 	.word	0x00000000
        /*0480*/ 	.short	0x010a
        /*0482*/ 	.byte	0xff
	.zero		1


	//   ....[50]....
        /*0484*/ 	.word	0x00002df0
        /*0488*/ 	.word	0x00000000
        /*048c*/ 	.word	0x000000f0
        /*0490*/ 	.short	0x010a
        /*0492*/ 	.byte	0xff
	.zero		1


	//   ....[51]....
        /*0494*/ 	.word	0x00002e60
        /*0498*/ 	.word	0x00000000
        /*049c*/ 	.word	0x00000000
        /*04a0*/ 	.short	0x0101
        /*04a2*/ 	.byte	0xff
	.zero		1


	//   ....[52]....
        /*04a4*/ 	.word	0x00002e80
        /*04a8*/ 	.word	0x000000ff
        /*04ac*/ 	.word	0x000000a0
        /*04b0*/ 	.short	0x010a
        /*04b2*/ 	.byte	0x04
	.zero		1


	//   ....[53]....
        /*04b4*/ 	.word	0x00002fa0
        /*04b8*/ 	.word	0x00000000
        /*04bc*/ 	.word	0x00000090
        /*04c0*/ 	.short	0x010a
        /*04c2*/ 	.byte	0xff
	.zero		1


	//   ....[54]....
        /*04c4*/ 	.word	0x000030a0
        /*04c8*/ 	.word	0x00000000
        /*04cc*/ 	.word	0x00000000
        /*04d0*/ 	.short	0x0101
        /*04d2*/ 	.byte	0xff
	.zero		1


	//   ....[55]....
        /*04d4*/ 	.word	0x00003130
        /*04d8*/ 	.word	0x000000ff
        /*04dc*/ 	.word	0x000000a0
        /*04e0*/ 	.short	0x0106
        /*04e2*/ 	.byte	0x04
	.zero		1


	//   ....[56]....
        /*04e4*/ 	.word	0x00003150
        /*04e8*/ 	.word	0x000000ff
        /*04ec*/ 	.word	0x000000a0
        /*04f0*/ 	.short	0x010a
        /*04f2*/ 	.byte	0x04
	.zero		1


	//   ....[57]....
        /*04f4*/ 	.word	0x000031e0
        /*04f8*/ 	.word	0x000000ff
        /*04fc*/ 	.word	0x000000a0
        /*0500*/ 	.short	0x0106
        /*0502*/ 	.byte	0x07
	.zero		1


	//   ....[58]....
        /*0504*/ 	.word	0x00003220
        /*0508*/ 	.word	0x00000000
        /*050c*/ 	.word	0x000000a0
        /*0510*/ 	.short	0x010a
        /*0512*/ 	.byte	0xff
	.zero		1


	//   ....[59]....
        /*0514*/ 	.word	0x00003460
        /*0518*/ 	.word	0x000000ff
        /*051c*/ 	.word	0x00000008
        /*0520*/ 	.short	0x010a
        /*0522*/ 	.byte	0x05
	.zero		1


	//   ....[60]....
        /*0524*/ 	.word	0x00003480
        /*0528*/ 	.word	0x000000ff
        /*052c*/ 	.word	0x00000008
        /*0530*/ 	.short	0x010a
        /*0532*/ 	.byte	0x05
	.zero		1


	//   ....[61]....
        /*0534*/ 	.word	0x00003610
        /*0538*/ 	.word	0x000000ff
        /*053c*/ 	.word	0x00000008
        /*0540*/ 	.short	0x010a
        /*0542*/ 	.byte	0x05
	.zero		1


	//   ....[62]....
        /*0544*/ 	.word	0x00003630
        /*0548*/ 	.word	0x000000ff
        /*054c*/ 	.word	0x00000008
        /*0550*/ 	.short	0x010a
        /*0552*/ 	.byte	0x05
	.zero		1


	//   ....[63]....
        /*0554*/ 	.word	0x000036f0
        /*0558*/ 	.word	0x000000ff
        /*055c*/ 	.word	0x00000000
        /*0560*/ 	.short	0x0101
        /*0562*/ 	.byte	0x04
	.zero		1


	//   ....[64]....
        /*0564*/ 	.word	0x00003ab0
        /*0568*/ 	.word	0x00000000
        /*056c*/ 	.word	0x00000090
        /*0570*/ 	.short	0x010a
        /*0572*/ 	.byte	0xff
	.zero		1


	//   ....[65]....
        /*0574*/ 	.word	0x00003b70
        /*0578*/ 	.word	0x00000000
        /*057c*/ 	.word	0x00000000
        /*0580*/ 	.short	0x0101
        /*0582*/ 	.byte	0xff
	.zero		1


	//   ....[66]....
        /*0584*/ 	.word	0x00003c30
        /*0588*/ 	.word	0x000000ff
        /*058c*/ 	.word	0x00000000
        /*0590*/ 	.short	0x010a
        /*0592*/ 	.byte	0x04
	.zero		1


	//   ....[67]....
        /*0594*/ 	.word	0x00003c40
        /*0598*/ 	.word	0x000000ff
        /*059c*/ 	.word	0x000000d0
        /*05a0*/ 	.short	0x010a
        /*05a2*/ 	.byte	0x2e
	.zero		1


	//   ....[68]....
        /*05a4*/ 	.word	0x00003cf0
        /*05a8*/ 	.word	0x000000ff
        /*05ac*/ 	.word	0x00000000
        /*05b0*/ 	.short	0x010a
        /*05b2*/ 	.byte	0x07
	.zero		1


	//   ....[69]....
        /*05b4*/ 	.word	0x00003e20
        /*05b8*/ 	.word	0x000000ff
        /*05bc*/ 	.word	0x00000000
        /*05c0*/ 	.short	0x010a
        /*05c2*/ 	.byte	0x04
	.zero		1


	//   ....[70]....
        /*05c4*/ 	.word	0x00004260
        /*05c8*/ 	.word	0x000000ff
        /*05cc*/ 	.word	0x00000000
        /*05d0*/ 	.short	0x010a
        /*05d2*/ 	.byte	0x04
	.zero		1


	//   ....[71]....
        /*05d4*/ 	.word	0x000042f0
        /*05d8*/ 	.word	0x000000ff
        /*05dc*/ 	.word	0x00000000
        /*05e0*/ 	.short	0x010a
        /*05e2*/ 	.byte	0x05
	.zero		1


	//   ....[72]....
        /*05e4*/ 	.word	0x00004380
        /*05e8*/ 	.word	0x000000ff
        /*05ec*/ 	.word	0x00000000
        /*05f0*/ 	.short	0x010a
        /*05f2*/ 	.byte	0x05
	.zero		1


	//   ....[73]....
        /*05f4*/ 	.word	0x00004420
        /*05f8*/ 	.word	0x00000000
        /*05fc*/ 	.word	0x00000000
        /*0600*/ 	.short	0x010a
        /*0602*/ 	.byte	0xff
	.zero		1


	//   ....[74]....
        /*0604*/ 	.word	0x00004460
        /*0608*/ 	.word	0x00000000
        /*060c*/ 	.word	0x00000000
        /*0610*/ 	.short	0x010a
        /*0612*/ 	.byte	0xff
	.zero		1


	//   ....[75]....
        /*0614*/ 	.word	0x000044d0
        /*0618*/ 	.word	0x000000ff
        /*061c*/ 	.word	0x00000000
        /*0620*/ 	.short	0x0101
        /*0622*/ 	.byte	0x04
	.zero		1


	//   ....[76]....
        /*0624*/ 	.word	0x00004510
        /*0628*/ 	.word	0x000000ff
        /*062c*/ 	.word	0x00000110
        /*0630*/ 	.short	0x010a
        /*0632*/ 	.byte	0x29
	.zero		1


	//   ....[77]....
        /*0634*/ 	.word	0x00004560
        /*0638*/ 	.word	0x000000ff
        /*063c*/ 	.word	0x00000000
        /*0640*/ 	.short	0x0101
        /*0642*/ 	.byte	0x04
	.zero		1


	//   ....[78]....
        /*0644*/ 	.word	0x00004a20
        /*0648*/ 	.word	0x00000008
        /*064c*/ 	.word	0x00000090
        /*0650*/ 	.short	0x010a
        /*0652*/ 	.byte	0xff
	.zero		1


	//   ....[79]....
        /*0654*/ 	.word	0x00004b90
        /*0658*/ 	.word	0x00000000
        /*065c*/ 	.word	0x00000000
        /*0660*/ 	.short	0x0101
        /*0662*/ 	.byte	0xff
	.zero		1


	//   ....[80]....
        /*0664*/ 	.word	0x00005080
        /*0668*/ 	.word	0x000000ff
        /*066c*/ 	.word	0x00000088
        /*0670*/ 	.short	0x010a
        /*0672*/ 	.byte	0x15
	.zero		1


	//   ....[81]....
        /*0674*/ 	.word	0x00005210
        /*0678*/ 	.word	0x000000ff
        /*067c*/ 	.word	0x00000060
        /*0680*/ 	.short	0x010a
        /*0682*/ 	.byte	0x15
	.zero		1


	//   ....[82]....
        /*0684*/ 	.word	0x000053e0
        /*0688*/ 	.word	0x000000ff
        /*068c*/ 	.word	0x00000040
        /*0690*/ 	.short	0x010b
        /*0692*/ 	.byte	0x15
	.zero		1


	//   ....[83]....
        /*0694*/ 	.word	0x00005400
        /*0698*/ 	.word	0x000000ff
        /*069c*/ 	.word	0x00000000
        /*06a0*/ 	.short	0x0101
        /*06a2*/ 	.byte	0x06
	.zero		1


	//   ....[84]....
        /*06a4*/ 	.word	0x00005410
        /*06a8*/ 	.word	0x000000ff
        /*06ac*/ 	.word	0x00000068
        /*06b0*/ 	.short	0x010a
        /*06b2*/ 	.byte	0x15
	.zero		1


	//   ....[85]....
        /*06b4*/ 	.word	0x000055e0
        /*06b8*/ 	.word	0x000000ff
        /*06bc*/ 	.word	0x00000048
        /*06c0*/ 	.short	0x010b
        /*06c2*/ 	.byte	0x15
	.zero		1


	//   ....[86]....
        /*06c4*/ 	.word	0x000055f0
        /*06c8*/ 	.word	0x000000ff
        /*06cc*/ 	.word	0x00000000
        /*06d0*/ 	.short	0x0101
        /*06d2*/ 	.byte	0x07
	.zero		1


	//   ....[87]....
        /*06d4*/ 	.word	0x00005600
        /*06d8*/ 	.word	0x000000ff
        /*06dc*/ 	.word	0x00000070
        /*06e0*/ 	.short	0x010a
        /*06e2*/ 	.byte	0x15
	.zero		1


	//   ....[88]....
        /*06e4*/ 	.word	0x000057c0
        /*06e8*/ 	.word	0x000000ff
        /*06ec*/ 	.word	0x00000050
        /*06f0*/ 	.short	0x010b
        /*06f2*/ 	.byte	0x15
	.zero		1


	//   ....[89]....
        /*06f4*/ 	.word	0x000057d0
        /*06f8*/ 	.word	0x000000ff
        /*06fc*/ 	.word	0x00000000
        /*0700*/ 	.short	0x0101
        /*0702*/ 	.byte	0x1d
	.zero		1


	//   ....[90]....
        /*0704*/ 	.word	0x000057e0
        /*0708*/ 	.word	0x000000ff
        /*070c*/ 	.word	0x00000078
        /*0710*/ 	.short	0x010a
        /*0712*/ 	.byte	0x15
	.zero		1


	//   ....[91]....
        /*0714*/ 	.word	0x000059b0
        /*0718*/ 	.word	0x000000ff
        /*071c*/ 	.word	0x00000058
        /*0720*/ 	.short	0x010b
        /*0722*/ 	.byte	0x15
	.zero		1


	//   ....[92]....
        /*0724*/ 	.word	0x000059d0
        /*0728*/ 	.word	0x000000ff
        /*072c*/ 	.word	0x00000000
        /*0730*/ 	.short	0x0101
        /*0732*/ 	.byte	0x18
	.zero		1


	//   ....[93]....
        /*0734*/ 	.word	0x000059e0
        /*0738*/ 	.word	0x000000ff
        /*073c*/ 	.word	0x00000060
        /*0740*/ 	.short	0x010a
        /*0742*/ 	.byte	0x15
	.zero		1


	//   ....[94]....
        /*0744*/ 	.word	0x00005bb0
        /*0748*/ 	.word	0x000000ff
        /*074c*/ 	.word	0x00000040
        /*0750*/ 	.short	0x010b
        /*0752*/ 	.byte	0x15
	.zero		1


	//   ....[95]....
        /*0754*/ 	.word	0x00005bc0
        /*0758*/ 	.word	0x000000ff
        /*075c*/ 	.word	0x00000000
        /*0760*/ 	.short	0x0101
        /*0762*/ 	.byte	0x06
	.zero		1


	//   ....[96]....
        /*0764*/ 	.word	0x00005bd0
        /*0768*/ 	.word	0x000000ff
        /*076c*/ 	.word	0x00000068
        /*0770*/ 	.short	0x010a
        /*0772*/ 	.byte	0x15
	.zero		1


	//   ....[97]....
        /*0774*/ 	.word	0x00005da0
        /*0778*/ 	.word	0x000000ff
        /*077c*/ 	.word	0x00000048
        /*0780*/ 	.short	0x010b
        /*0782*/ 	.byte	0x15
	.zero		1


	//   ....[98]....
        /*0784*/ 	.word	0x00005db0
        /*0788*/ 	.word	0x000000ff
        /*078c*/ 	.word	0x00000000
        /*0790*/ 	.short	0x0101
        /*0792*/ 	.byte	0x07
	.zero		1


	//   ....[99]....
        /*0794*/ 	.word	0x00005dc0
        /*0798*/ 	.word	0x000000ff
        /*079c*/ 	.word	0x00000070
        /*07a0*/ 	.short	0x010a
        /*07a2*/ 	.byte	0x15
	.zero		1


	//   ....[100]....
        /*07a4*/ 	.word	0x00005fa0
        /*07a8*/ 	.word	0x000000ff
        /*07ac*/ 	.word	0x00000050
        /*07b0*/ 	.short	0x010b
        /*07b2*/ 	.byte	0x15
	.zero		1


	//   ....[101]....
        /*07b4*/ 	.word	0x00005fb0
        /*07b8*/ 	.word	0x000000ff
        /*07bc*/ 	.word	0x00000000
        /*07c0*/ 	.short	0x0101
        /*07c2*/ 	.byte	0x1d
	.zero		1


	//   ....[102]....
        /*07c4*/ 	.word	0x00005fc0
        /*07c8*/ 	.word	0x000000ff
        /*07cc*/ 	.word	0x00000078
        /*07d0*/ 	.short	0x010a
        /*07d2*/ 	.byte	0x15
	.zero		1


	//   ....[103]....
        /*07d4*/ 	.word	0x00006210
        /*07d8*/ 	.word	0x000000ff
        /*07dc*/ 	.word	0x00000058
        /*07e0*/ 	.short	0x010b
        /*07e2*/ 	.byte	0x15
	.zero		1


	//   ....[104]....
        /*07e4*/ 	.word	0x00006220
        /*07e8*/ 	.word	0x000000ff
        /*07ec*/ 	.word	0x00000000
        /*07f0*/ 	.short	0x0101
        /*07f2*/ 	.byte	0x18
	.zero		1


	//   ....[105]....
        /*07f4*/ 	.word	0x00006240
        /*07f8*/ 	.word	0x000000ff
        /*07fc*/ 	.word	0x00000060
        /*0800*/ 	.short	0x010a
        /*0802*/ 	.byte	0x15
	.zero		1


	//   ....[106]....
        /*0804*/ 	.word	0x00006260
        /*0808*/ 	.word	0x000000ff
        /*080c*/ 	.word	0x00000068
        /*0810*/ 	.short	0x010a
        /*0812*/ 	.byte	0x15
	.zero		1


	//   ....[107]....
        /*0814*/ 	.word	0x00006280
        /*0818*/ 	.word	0x000000ff
        /*081c*/ 	.word	0x00000070
        /*0820*/ 	.short	0x010a
        /*0822*/ 	.byte	0x15
	.zero		1


	//   ....[108]....
        /*0824*/ 	.word	0x000062d0
        /*0828*/ 	.word	0x00000002
        /*082c*/ 	.word	0x00000078
        /*0830*/ 	.short	0x010a
        /*0832*/ 	.byte	0xff
	.zero		1


	//   ....[109]....
        /*0834*/ 	.word	0x00006640
        /*0838*/ 	.word	0x00000000
        /*083c*/ 	.word	0x00000090
        /*0840*/ 	.short	0x010a
        /*0842*/ 	.byte	0xff
	.zero		1


	//   ....[110]....
        /*0844*/ 	.word	0x00006710
        /*0848*/ 	.word	0x00000000
        /*084c*/ 	.word	0x00000000
        /*0850*/ 	.short	0x0101
        /*0852*/ 	.byte	0xff
	.zero		1


	//   ....[111]....
        /*0854*/ 	.word	0x00007350
        /*0858*/ 	.word	0x000000ff
        /*085c*/ 	.word	0x00000040
        /*0860*/ 	.short	0x010a
        /*0862*/ 	.byte	0x2b
	.zero		1


	//   ....[112]....
        /*0864*/ 	.word	0x00007380
        /*0868*/ 	.word	0x00000049
        /*086c*/ 	.word	0x000000b0
        /*0870*/ 	.short	0x010a
        /*0872*/ 	.byte	0xff
	.zero		1


	//   ....[113]....
        /*0874*/ 	.word	0x00007470
        /*0878*/ 	.word	0x000000ff
        /*087c*/ 	.word	0x00000040
        /*0880*/ 	.short	0x010a
        /*0882*/ 	.byte	0x2b
	.zero		1


	//   ....[114]....
        /*0884*/ 	.word	0x00007560
        /*0888*/ 	.word	0x00000049
        /*088c*/ 	.word	0x000000b0
        /*0890*/ 	.short	0x010a
        /*0892*/ 	.byte	0xff
	.zero		1


	//   ....[115]....
        /*0894*/ 	.word	0x00007d70
        /*0898*/ 	.word	0x00000000
        /*089c*/ 	.word	0x00000000
        /*08a0*/ 	.short	0x0101
        /*08a2*/ 	.byte	0xff
	.zero		1


	//   ....[116]....
        /*08a4*/ 	.word	0x00007d80
        /*08a8*/ 	.word	0x00000002
        /*08ac*/ 	.word	0x00000040
        /*08b0*/ 	.short	0x010a
        /*08b2*/ 	.byte	0xff
	.zero		1


	//   ....[117]....
        /*08b4*/ 	.word	0x00007e60
        /*08b8*/ 	.word	0x00000002
        /*08bc*/ 	.word	0x00000040
        /*08c0*/ 	.short	0x010a
        /*08c2*/ 	.byte	0xff
	.zero		1


	//   ....[118]....
        /*08c4*/ 	.word	0x00008710
        /*08c8*/ 	.word	0x00000015
        /*08cc*/ 	.word	0x00000000
        /*08d0*/ 	.short	0x0101
        /*08d2*/ 	.byte	0xff
	.zero		1


	//   ....[119]....
        /*08d4*/ 	.word	0x00008730
        /*08d8*/ 	.word	0x00000000
        /*08dc*/ 	.word	0x00000040
        /*08e0*/ 	.short	0x010a
        /*08e2*/ 	.byte	0xff
	.zero		1


	//   ....[120]....
        /*08e4*/ 	.word	0x00008800
        /*08e8*/ 	.word	0x00000000
        /*08ec*/ 	.word	0x00000040
        /*08f0*/ 	.short	0x010a
        /*08f2*/ 	.byte	0xff
	.zero		1


	//   ....[121]....
        /*08f4*/ 	.word	0x000090c0
        /*08f8*/ 	.word	0x00000015
        /*08fc*/ 	.word	0x00000000
        /*0900*/ 	.short	0x0101
        /*0902*/ 	.byte	0xff
	.zero		1


	//   ....[122]....
        /*0904*/ 	.word	0x000090e0
        /*0908*/ 	.word	0x00000000
        /*090c*/ 	.word	0x00000040
        /*0910*/ 	.short	0x010a
        /*0912*/ 	.byte	0xff
	.zero		1


	//   ....[123]....
        /*0914*/ 	.word	0x000091b0
        /*0918*/ 	.word	0x00000000
        /*091c*/ 	.word	0x00000040
        /*0920*/ 	.short	0x010a
        /*0922*/ 	.byte	0xff
	.zero		1


	//   ....[124]....
        /*0924*/ 	.word	0x00009aa0
        /*0928*/ 	.word	0x00000015
        /*092c*/ 	.word	0x00000000
        /*0930*/ 	.short	0x0101
        /*0932*/ 	.byte	0xff
	.zero		1


	//   ....[125]....
        /*0934*/ 	.word	0x00009ac0
        /*0938*/ 	.word	0x00000000
        /*093c*/ 	.word	0x00000040
        /*0940*/ 	.short	0x010a
        /*0942*/ 	.byte	0xff
	.zero		1


	//   ....[126]....
        /*0944*/ 	.word	0x00009b90
        /*0948*/ 	.word	0x00000000
        /*094c*/ 	.word	0x00000040
        /*0950*/ 	.short	0x010a
        /*0952*/ 	.byte	0xff
	.zero		1


	//   ....[127]....
        /*0954*/ 	.word	0x0000a4b0
        /*0958*/ 	.word	0x00000015
        /*095c*/ 	.word	0x00000000
        /*0960*/ 	.short	0x0101
        /*0962*/ 	.byte	0xff
	.zero		1


	//   ....[128]....
        /*0964*/ 	.word	0x0000a4d0
        /*0968*/ 	.word	0x00000000
        /*096c*/ 	.word	0x00000040
        /*0970*/ 	.short	0x010a
        /*0972*/ 	.byte	0xff
	.zero		1


	//   ....[129]....
        /*0974*/ 	.word	0x0000a5a0
        /*0978*/ 	.word	0x00000000
        /*097c*/ 	.word	0x00000040
        /*0980*/ 	.short	0x010a
        /*0982*/ 	.byte	0xff
	.zero		1


	//   ....[130]....
        /*0984*/ 	.word	0x0000aea0
        /*0988*/ 	.word	0x00000015
        /*098c*/ 	.word	0x00000000
        /*0990*/ 	.short	0x0101
        /*0992*/ 	.byte	0xff
	.zero		1


	//   ....[131]....
        /*0994*/ 	.word	0x0000aec0
        /*0998*/ 	.word	0x00000000
        /*099c*/ 	.word	0x00000040
        /*09a0*/ 	.short	0x010a
        /*09a2*/ 	.byte	0xff
	.zero		1


	//   ....[132]....
        /*09a4*/ 	.word	0x0000af90
        /*09a8*/ 	.word	0x00000000
        /*09ac*/ 	.word	0x00000040
        /*09b0*/ 	.short	0x010a
        /*09b2*/ 	.byte	0xff
	.zero		1


	//   ....[133]....
        /*09b4*/ 	.word	0x0000b890
        /*09b8*/ 	.word	0x00000015
        /*09bc*/ 	.word	0x00000000
        /*09c0*/ 	.short	0x0101
        /*09c2*/ 	.byte	0xff
	.zero		1


	//   ....[134]....
        /*09c4*/ 	.word	0x0000b8b0
        /*09c8*/ 	.word	0x00000000
        /*09cc*/ 	.word	0x00000040
        /*09d0*/ 	.short	0x010a
        /*09d2*/ 	.byte	0xff
	.zero		1


	//   ....[135]....
        /*09d4*/ 	.word	0x0000b980
        /*09d8*/ 	.word	0x00000000
        /*09dc*/ 	.word	0x00000040
        /*09e0*/ 	.short	0x010a
        /*09e2*/ 	.byte	0xff
	.zero		1


	//   ....[136]....
        /*09e4*/ 	.word	0x0000bc90
        /*09e8*/ 	.word	0x00000049
        /*09ec*/ 	.word	0x00000000
        /*09f0*/ 	.short	0x0101
        /*09f2*/ 	.byte	0xff
	.zero		1


	//   ....[137]....
        /*09f4*/ 	.word	0x0000c280
        /*09f8*/ 	.word	0x00000000
        /*09fc*/ 	.word	0x00000000
        /*0a00*/ 	.short	0x0101
        /*0a02*/ 	.byte	0xff
	.zero		1


	//   ....[138]....
        /*0a04*/ 	.word	0x0000c530
        /*0a08*/ 	.word	0x000000ff
        /*0a0c*/ 	.word	0x00000000
        /*0a10*/ 	.short	0x0101
        /*0a12*/ 	.byte	0x04
	.zero		1


	//   ....[139]....
        /*0a14*/ 	.word	0x0000c550
        /*0a18*/ 	.word	0x00000000
        /*0a1c*/ 	.word	0x00000100
        /*0a20*/ 	.short	0x010a
        /*0a22*/ 	.byte	0xff
	.zero		1


	//   ....[140]....
        /*0a24*/ 	.word	0x0000c5b0
        /*0a28*/ 	.word	0x00000000
        /*0a2c*/ 	.word	0x00000020
        /*0a30*/ 	.short	0x010a
        /*0a32*/ 	.byte	0xff
	.zero		1


	//   ....[141]....
        /*0a34*/ 	.word	0x0000c610
        /*0a38*/ 	.word	0x00000000
        /*0a3c*/ 	.word	0x00000020
        /*0a40*/ 	.short	0x010a
        /*0a42*/ 	.byte	0xff
	.zero		1


	//   ....[142]....
        /*0a44*/ 	.word	0x0000c660
        /*0a48*/ 	.word	0x00000003
        /*0a4c*/ 	.word	0x00000090
        /*0a50*/ 	.short	0x010a
        /*0a52*/ 	.byte	0xff
	.zero		1


	//   ....[143]....
        /*0a54*/ 	.word	0x0000c6c0
        /*0a58*/ 	.word	0x00000000
        /*0a5c*/ 	.word	0x00000000
        /*0a60*/ 	.short	0x010a
        /*0a62*/ 	.byte	0xff
	.zero		1


	//   ....[144]....
        /*0a64*/ 	.word	0x0000c720
        /*0a68*/ 	.word	0x00000000
        /*0a6c*/ 	.word	0x00000000
        /*0a70*/ 	.short	0x010a
        /*0a72*/ 	.byte	0xff
	.zero		1


	//   ....[145]....
        /*0a74*/ 	.word	0x0000c780
        /*0a78*/ 	.word	0x00000000
        /*0a7c*/ 	.word	0x00000000
        /*0a80*/ 	.short	0x010a
        /*0a82*/ 	.byte	0xff
	.zero		1


	//   ....[146]....
        /*0a84*/ 	.word	0x0000c7d0
        /*0a88*/ 	.word	0x00000000
        /*0a8c*/ 	.word	0x000000f0
        /*0a90*/ 	.short	0x010a
        /*0a92*/ 	.byte	0xff
	.zero		1


	//   ....[147]....
        /*0a94*/ 	.word	0x0000c830
        /*0a98*/ 	.word	0x00000000
        /*0a9c*/ 	.word	0x000000a0
        /*0aa0*/ 	.short	0x010a
        /*0aa2*/ 	.byte	0xff
	.zero		1


	//   ....[148]....
        /*0aa4*/ 	.word	0x0000c880
        /*0aa8*/ 	.word	0x00000000
        /*0aac*/ 	.word	0x00000090
        /*0ab0*/ 	.short	0x010a
        /*0ab2*/ 	.byte	0xff
	.zero		1


	//   ....[149]....
        /*0ab4*/ 	.word	0x0000c8e0
        /*0ab8*/ 	.word	0x00000000
        /*0abc*/ 	.word	0x000000a0
        /*0ac0*/ 	.short	0x010a
        /*0ac2*/ 	.byte	0xff
	.zero		1


	//   ....[150]....
        /*0ac4*/ 	.word	0x0000c940
        /*0ac8*/ 	.word	0x00000005
        /*0acc*/ 	.word	0x00000008
        /*0ad0*/ 	.short	0x010a
        /*0ad2*/ 	.byte	0xff
	.zero		1


	//   ....[151]....
        /*0ad4*/ 	.word	0x0000ca30
        /*0ad8*/ 	.word	0x00000003
        /*0adc*/ 	.word	0x00000008
        /*0ae0*/ 	.short	0x010a
        /*0ae2*/ 	.byte	0xff
	.zero		1


	//   ....[152]....
        /*0ae4*/ 	.word	0x0000ca80
        /*0ae8*/ 	.word	0x00000000
        /*0aec*/ 	.word	0x00000090
        /*0af0*/ 	.short	0x010a
        /*0af2*/ 	.byte	0xff
	.zero		1


	//   ....[153]....
        /*0af4*/ 	.word	0x0000cae0
        /*0af8*/ 	.word	0x00000000
        /*0afc*/ 	.word	0x000000d0
        /*0b00*/ 	.short	0x010a
        /*0b02*/ 	.byte	0xff
	.zero		1


	//   ....[154]....
        /*0b04*/ 	.word	0x0000cb40
        /*0b08*/ 	.word	0x00000000
        /*0b0c*/ 	.word	0x00000000
        /*0b10*/ 	.short	0x010a
        /*0b12*/ 	.byte	0xff
	.zero		1


	//   ....[155]....
        /*0b14*/ 	.word	0x0000cba0
        /*0b18*/ 	.word	0x00000000
        /*0b1c*/ 	.word	0x00000000
        /*0b20*/ 	.short	0x010a
        /*0b22*/ 	.byte	0xff
	.zero		1


	//   ....[156]....
        /*0b24*/ 	.word	0x0000cc00
        /*0b28*/ 	.word	0x00000000
        /*0b2c*/ 	.word	0x00000000
        /*0b30*/ 	.short	0x010a
        /*0b32*/ 	.byte	0xff
	.zero		1


	//   ....[157]....
        /*0b34*/ 	.word	0x0000cc60
        /*0b38*/ 	.word	0x00000000
        /*0b3c*/ 	.word	0x00000000
        /*0b40*/ 	.short	0x010a
        /*0b42*/ 	.byte	0xff
	.zero		1


	//   ....[158]....
        /*0b44*/ 	.word	0x0000ccc0
        /*0b48*/ 	.word	0x00000000
        /*0b4c*/ 	.word	0x00000110
        /*0b50*/ 	.short	0x010a
        /*0b52*/ 	.byte	0xff
	.zero		1


	//   ....[159]....
        /*0b54*/ 	.word	0x0000cd10
        /*0b58*/ 	.word	0x00000008
        /*0b5c*/ 	.word	0x00000090
        /*0b60*/ 	.short	0x010a
        /*0b62*/ 	.byte	0xff
	.zero		1


	//   ....[160]....
        /*0b64*/ 	.word	0x0000cd70
        /*0b68*/ 	.word	0x00000000
        /*0b6c*/ 	.word	0x00000088
        /*0b70*/ 	.short	0x010a
        /*0b72*/ 	.byte	0xff
	.zero		1


	//   ....[161]....
        /*0b74*/ 	.word	0x0000cdd0
        /*0b78*/ 	.word	0x00000000
        /*0b7c*/ 	.word	0x00000060
        /*0b80*/ 	.short	0x010a
        /*0b82*/ 	.byte	0xff
	.zero		1


	//   ....[162]....
        /*0b84*/ 	.word	0x0000ce30
        /*0b88*/ 	.word	0x00000000
        /*0b8c*/ 	.word	0x00000068
        /*0b90*/ 	.short	0x010a
        /*0b92*/ 	.byte	0xff
	.zero		1


	//   ....[163]....
        /*0b94*/ 	.word	0x0000ce90
        /*0b98*/ 	.word	0x00000000
        /*0b9c*/ 	.word	0x00000070
        /*0ba0*/ 	.short	0x010a
        /*0ba2*/ 	.byte	0xff
	.zero		1


	//   ....[164]....
        /*0ba4*/ 	.word	0x0000cef0
        /*0ba8*/ 	.word	0x00000000
        /*0bac*/ 	.word	0x00000078
        /*0bb0*/ 	.short	0x010a
        /*0bb2*/ 	.byte	0xff
	.zero		1


	//   ....[165]....
        /*0bb4*/ 	.word	0x0000cf50
        /*0bb8*/ 	.word	0x00000000
        /*0bbc*/ 	.word	0x00000060
        /*0bc0*/ 	.short	0x010a
        /*0bc2*/ 	.byte	0xff
	.zero		1


	//   ....[166]....
        /*0bc4*/ 	.word	0x0000cfb0
        /*0bc8*/ 	.word	0x00000000
        /*0bcc*/ 	.word	0x00000068
        /*0bd0*/ 	.short	0x010a
        /*0bd2*/ 	.byte	0xff
	.zero		1


	//   ....[167]....
        /*0bd4*/ 	.word	0x0000d010
        /*0bd8*/ 	.word	0x00000000
        /*0bdc*/ 	.word	0x00000070
        /*0be0*/ 	.short	0x010a
        /*0be2*/ 	.byte	0xff
	.zero		1


	//   ....[168]....
        /*0be4*/ 	.word	0x0000d070
        /*0be8*/ 	.word	0x00000000
        /*0bec*/ 	.word	0x00000078
        /*0bf0*/ 	.short	0x010a
        /*0bf2*/ 	.byte	0xff
	.zero		1


	//   ....[169]....
        /*0bf4*/ 	.word	0x0000d0d0
        /*0bf8*/ 	.word	0x00000000
        /*0bfc*/ 	.word	0x00000060
        /*0c00*/ 	.short	0x010a
        /*0c02*/ 	.byte	0xff
	.zero		1


	//   ....[170]....
        /*0c04*/ 	.word	0x0000d130
        /*0c08*/ 	.word	0x00000000
        /*0c0c*/ 	.word	0x00000068
        /*0c10*/ 	.short	0x010a
        /*0c12*/ 	.byte	0xff
	.zero		1


	//   ....[171]....
        /*0c14*/ 	.word	0x0000d190
        /*0c18*/ 	.word	0x00000002
        /*0c1c*/ 	.word	0x00000070
        /*0c20*/ 	.short	0x010a
        /*0c22*/ 	.byte	0xff
	.zero		1


	//   ....[172]....
        /*0c24*/ 	.word	0x0000d1e0
        /*0c28*/ 	.word	0x00000000
        /*0c2c*/ 	.word	0x00000090
        /*0c30*/ 	.short	0x010a
        /*0c32*/ 	.byte	0xff
	.zero		1


	//   ....[173]....
        /*0c34*/ 	.word	0x0000d240
        /*0c38*/ 	.word	0x00000002
        /*0c3c*/ 	.word	0x00000040
        /*0c40*/ 	.short	0x010a
        /*0c42*/ 	.byte	0xff
	.zero		1


	//   ....[174]....
        /*0c44*/ 	.word	0x0000d290
        /*0c48*/ 	.word	0x00000049
        /*0c4c*/ 	.word	0x000000b0
        /*0c50*/ 	.short	0x010a
        /*0c52*/ 	.byte	0xff
	.zero		1


	//   ....[175]....
        /*0c54*/ 	.word	0x0000d2e0
        /*0c58*/ 	.word	0x00000002
        /*0c5c*/ 	.word	0x00000040
        /*0c60*/ 	.short	0x010a
        /*0c62*/ 	.byte	0xff
	.zero		1


	//   ....[176]....
        /*0c64*/ 	.word	0x0000d330
        /*0c68*/ 	.word	0x00000000
        /*0c6c*/ 	.word	0x00000040
        /*0c70*/ 	.short	0x010a
        /*0c72*/ 	.byte	0xff
	.zero		1


	//   ....[177]....
        /*0c74*/ 	.word	0x0000d380
        /*0c78*/ 	.word	0x00000000
        /*0c7c*/ 	.word	0x00000040
        /*0c80*/ 	.short	0x010a
        /*0c82*/ 	.byte	0xff
	.zero		1


	//   ....[178]....
        /*0c84*/ 	.word	0x0000d3d0
        /*0c88*/ 	.word	0x00000000
        /*0c8c*/ 	.word	0x00000040
        /*0c90*/ 	.short	0x010a
        /*0c92*/ 	.byte	0xff
	.zero		1


	//   ....[179]....
        /*0c94*/ 	.word	0x0000d420
        /*0c98*/ 	.word	0x00000000
        /*0c9c*/ 	.word	0x00000040
        /*0ca0*/ 	.short	0x010a
        /*0ca2*/ 	.byte	0xff
	.zero		1


	//   ....[180]....
        /*0ca4*/ 	.word	0x0000d470
        /*0ca8*/ 	.word	0x00000000
        /*0cac*/ 	.word	0x00000040
        /*0cb0*/ 	.short	0x010a
        /*0cb2*/ 	.byte	0xff
	.zero		1


	//   ....[181]....
        /*0cb4*/ 	.word	0x0000d4c0
        /*0cb8*/ 	.word	0x00000000
        /*0cbc*/ 	.word	0x00000040
        /*0cc0*/ 	.short	0x010a
        /*0cc2*/ 	.byte	0xff
	.zero		1


	//----- nvinfo : EIATTR_NUM_MBARRIERS
	.align		4
.L_47:
        /*0cc4*/ 	.byte	0x03, 0x38
        /*0cc6*/ 	.short	0x0023


	//----- nvinfo : EIATTR_EXIT_INSTR_OFFSETS
	.align		4
        /*0cc8*/ 	.byte	0x04, 0x1c
        /*0cca*/ 	.short	(.L_49 - .L_48)


	//   ....[0]....
.L_48:
        /*0ccc*/ 	.word	0x00002d00


	//   ....[1]....
        /*0cd0*/ 	.word	0x000031f0


	//   ....[2]....
        /*0cd4*/ 	.word	0x00003250


	//   ....[3]....
        /*0cd8*/ 	.word	0x00004790


	//   ....[4]....
        /*0cdc*/ 	.word	0x00006300


	//   ....[5]....
        /*0ce0*/ 	.word	0x00006340


	//   ....[6]....
        /*0ce4*/ 	.word	0x0000c420


	//   ....[7]....
        /*0ce8*/ 	.word	0x0000c4a0


	//   ....[8]....
        /*0cec*/ 	.word	0x0000c4d0


	//   ....[9]....
        /*0cf0*/ 	.word	0x0000c540


	//----- nvinfo : EIATTR_MAX_THREADS
	.align		4
.L_49:
        /*0cf4*/ 	.byte	0x04, 0x05
        /*0cf6*/ 	.short	(.L_51 - .L_50)
.L_50:
        /*0cf8*/ 	.word	0x00000100
        /*0cfc*/ 	.word	0x00000001
        /*0d00*/ 	.word	0x00000001


	//----- nvinfo : EIATTR_CRS_STACK_SIZE
	.align		4
.L_51:
        /*0d04*/ 	.byte	0x04, 0x1e
        /*0d06*/ 	.short	(.L_53 - .L_52)
.L_52:
        /*0d08*/ 	.word	0x00000000


	//----- nvinfo : EIATTR_CBANK_PARAM_SIZE
	.align		4
.L_53:
        /*0d0c*/ 	.byte	0x03, 0x19
        /*0d0e*/ 	.short	0x0800


	//----- nvinfo : EIATTR_PARAM_CBANK
	.align		4
        /*0d10*/ 	.byte	0x04, 0x0a
        /*0d12*/ 	.short	(.L_55 - .L_54)
	.align		4
.L_54:
        /*0d14*/ 	.word	index@(.nv.constant0._ZN7cutlass13device_kernelINS_4gemm6kernel13GemmUniversalIN4cute5tupleIJiiiiEEENS1_10collective13CollectiveMmaINS1_35MainloopSm100TmaUmmaWarpSpecializedILi4ELi2ELi4ENS5_IJNS4_1CILi4EEENSA_ILi1EEESC_EEEEENS5_IJNSA_ILi128EEENSA_ILi256EEENSA_ILi64EEEEEENS_10tfloat32_tENS5_IJlSC_lEEESJ_SK_NS4_8TiledMMAINS4_8MMA_AtomIJNS4_23SM100_MMA_TF32_2x1SM_SSISJ_SJ_fLi128ELi256ELNS4_4UMMA5MajorE0ELSP_0ELNSO_7ScaleInE0ELSQ_0EEEEEENS4_6LayoutINS5_IJSC_SC_SC_EEENS5_IJNSA_ILi0EEESV_SV_EEEEENS5_IJNS4_10UnderscoreESY_SY_EEEEENS4_18SM100_TMA_2SM_LOADENS4_14ComposedLayoutINS4_7SwizzleILi3ELi4ELi3EEENS4_18smem_ptr_flag_bitsILi32EEENST_INS5_IJNSA_ILi8EEENSA_ILi32EEEEEENS5_IJS18_SC_EEEEEEEvNS4_8identityENS4_28SM100_TMA_2SM_LOAD_MULTICASTES1C_vS1D_EENS_8epilogue10collective18CollectiveEpilogueINS1G_23Sm100TmaWarpSpecializedILi4ELi2ELi16ELb1ELb0EEEJNS5_IJSH_SG_SH_EEENS5_IJNST_ISH_SC_EENST_INS5_IJNSA_ILi16EEENSA_ILi2EEEEEENS5_IJSC_SF_EEEEEEEESJ_SK_SJ_SK_NS1G_6fusion15FusionCallbacksIS1K_NS1T_17LinearCombinationISJ_fSJ_fLNS_15FloatRoundStyleE2EEES1L_S1S_JEEENS4_5SM1004TMEM4LOAD26SM100_TMEM_LOAD_32dp32b16xENS4_13SM90_TMA_LOADENS12_INS13_ILi2ELi4ELi3EEES16_NST_INS5_IJS17_S1N_EEENS5_IJS1N_SC_EEEEEEENS4_39AutoVectorizingCopyWithAssumedAlignmentILi128EEENS4_14SM90_TMA_STOREES28_S2A_S2A_EEEvvEEEEvNT_6ParamsE)
        /*0d18*/ 	.short	0x0380
        /*0d1a*/ 	.short	0x0800


	//----- nvinfo : EIATTR_SW_WAR
	.align		4
.L_55:
        /*0d1c*/ 	.byte	0x04, 0x36
        /*0d1e*/ 	.short	(.L_57 - .L_56)
.L_56:
        /*0d20*/ 	.word	0x00000008
.L_57:


//--------------------- .nv.callgraph             --------------------------
	.section	.nv.callgraph,"",@"SHT_CUDA_CALLGRAPH"
	.align	4
	.sectionentsize	8
	.align		4
        /*0000*/ 	.word	0x00000000
	.align		4
        /*0004*/ 	.word	0xffffffff
	.align		4
        /*0008*/ 	.word	index@(_ZN7cutlass13device_kernelINS_4gemm6kernel13GemmUniversalIN4cute5tupleIJiiiiEEENS1_10collective13CollectiveMmaINS1_35MainloopSm100TmaUmmaWarpSpecializedILi4ELi2ELi4ENS5_IJNS4_1CILi4EEENSA_ILi1EEESC_EEEEENS5_IJNSA_ILi128EEENSA_ILi256EEENSA_ILi64EEEEEENS_10tfloat32_tENS5_IJlSC_lEEESJ_SK_NS4_8TiledMMAINS4_8MMA_AtomIJNS4_23SM100_MMA_TF32_2x1SM_SSISJ_SJ_fLi128ELi256ELNS4_4UMMA5MajorE0ELSP_0ELNSO_7ScaleInE0ELSQ_0EEEEEENS4_6LayoutINS5_IJSC_SC_SC_EEENS5_IJNSA_ILi0EEESV_SV_EEEEENS5_IJNS4_10UnderscoreESY_SY_EEEEENS4_18SM100_TMA_2SM_LOADENS4_14ComposedLayoutINS4_7SwizzleILi3ELi4ELi3EEENS4_18smem_ptr_flag_bitsILi32EEENST_INS5_IJNSA_ILi8EEENSA_ILi32EEEEEENS5_IJS18_SC_EEEEEEEvNS4_8identityENS4_28SM100_TMA_2SM_LOAD_MULTICASTES1C_vS1D_EENS_8epilogue10collective18CollectiveEpilogueINS1G_23Sm100TmaWarpSpecializedILi4ELi2ELi16ELb1ELb0EEEJNS5_IJSH_SG_SH_EEENS5_IJNST_ISH_SC_EENST_INS5_IJNSA_ILi16EEENSA_ILi2EEEEEENS5_IJSC_SF_EEEEEEEESJ_SK_SJ_SK_NS1G_6fusion15FusionCallbacksIS1K_NS1T_17LinearCombinationISJ_fSJ_fLNS_15FloatRoundStyleE2EEES1L_S1S_JEEENS4_5SM1004TMEM4LOAD26SM100_TMEM_LOAD_32dp32b16xENS4_13SM90_TMA_LOADENS12_INS13_ILi2ELi4ELi3EEES16_NST_INS5_IJS17_S1N_EEENS5_IJS1N_SC_EEEEEEENS4_39AutoVectorizingCopyWithAssumedAlignmentILi128EEENS4_14SM90_TMA_STOREES28_S2A_S2A_EEEvvEEEEvNT_6ParamsE)
	.align		4
        /*000c*/ 	.word	index@(__assertfail)
	.align		4
        /*0010*/ 	.word	0x00000000
	.align		4
        /*0014*/ 	.word	0xfffffffe
	.align		4
        /*0018*/ 	.word	0x00000000
	.align		4
        /*001c*/ 	.word	0xfffffffd
	.align		4
        /*0020*/ 	.word	0x00000000
	.align		4
        /*0024*/ 	.word	0xfffffffc


//--------------------- .nv.constant4             --------------------------
	.section	.nv.constant4,"a",@progbits
	.align	8
	.align		8
.nv.constant4:
        /*0000*/ 	.dword	__assertfail
	.align		8
        /*0008*/ 	.dword	__unnamed_1
	.align		8
        /*0010*/ 	.dword	__unnamed_2
	.align		8
        /*0018*/ 	.dword	_ZN40_INTERNAL_427a1882_4_k_cu_f2844a0d_372424cuda3std3__45__cpo5beginE
	.align		8
        /*0020*/ 	.dword	_ZN40_INTERNAL_427a1882_4_k_cu_f2844a0d_372424cuda3std3__45__cpo3endE
	.align		8
        /*0028*/ 	.dword	_ZN40_INTERNAL_427a1882_4_k_cu_f2844a0d_372424cuda3std3__45__cpo6cbeginE
	.align		8
        /*0030*/ 	.dword	_ZN40_INTERNAL_427a1882_4_k_cu_f2844a0d_372424cuda3std3__45__cpo4cendE
	.align		8
        /*0038*/ 	.dword	_ZN40_INTERNAL_427a1882_4_k_cu_f2844a0d_372424cuda3std3__442_GLOBAL__N__427a1882_4_k_cu_f2844a0d_372426ignoreE
	.align		8
        /*0040*/ 	.dword	_ZN40_INTERNAL_427a1882_4_k_cu_f2844a0d_372424cuda3std3__419piecewise_constructE
	.align		8
        /*0048*/ 	.dword	_ZN40_INTERNAL_427a1882_4_k_cu_f2844a0d_372424cuda3std3__48in_placeE
	.align		8
        /*0050*/ 	.dword	_ZN40_INTERNAL_427a1882_4_k_cu_f2844a0d_372424cuda3std6ranges3__45__cpo4swapE
	.align		8
        /*0058*/ 	.dword	_ZN40_INTERNAL_427a1882_4_k_cu_f2844a0d_372424cuda3std6ranges3__45__cpo9iter_moveE
	.align		8
        /*0060*/ 	.dword	_ZN40_INTERNAL_427a1882_4_k_cu_f2844a0d_372424cute7productE
	.align		8
        /*0068*/ 	.dword	_ZN40_INTERNAL_427a1882_4_k_cu_f2844a0d_372424cute1_E
	.align		8
        /*0070*/ 	.dword	$str$25
	.align		8
        /*0078*/ 	.dword	$str$26
	.align		8
        /*0080*/ 	.dword	$str$27
	.align		8
        /*0088*/ 	.dword	$str$28


//--------------------- .text._ZN7cutlass13device_kernelINS_4gemm6kernel13GemmUniversalIN4cute5tupleIJiiiiEEENS1_10collective13CollectiveMmaINS1_35MainloopSm100TmaUmmaWarpSpecializedILi4ELi2ELi4ENS5_IJNS4_1CILi4EEENSA_ILi1EEESC_EEEEENS5_IJNSA_ILi128EEENSA_ILi256EEENSA_ILi64EEEEEENS_10tfloat32_tENS5_IJlSC_lEEESJ_SK_NS4_8TiledMMAINS4_8MMA_AtomIJNS4_23SM100_MMA_TF32_2x1SM_SSISJ_SJ_fLi128ELi256ELNS4_4UMMA5MajorE0ELSP_0ELNSO_7ScaleInE0ELSQ_0EEEEEENS4_6LayoutINS5_IJSC_SC_SC_EEENS5_IJNSA_ILi0EEESV_SV_EEEEENS5_IJNS4_10UnderscoreESY_SY_EEEEENS4_18SM100_TMA_2SM_LOADENS4_14ComposedLayoutINS4_7SwizzleILi3ELi4ELi3EEENS4_18smem_ptr_flag_bitsILi32EEENST_INS5_IJNSA_ILi8EEENSA_ILi32EEEEEENS5_IJS18_SC_EEEEEEEvNS4_8identityENS4_28SM100_TMA_2SM_LOAD_MULTICASTES1C_vS1D_EENS_8epilogue10collective18CollectiveEpilogueINS1G_23Sm100TmaWarpSpecializedILi4ELi2ELi16ELb1ELb0EEEJNS5_IJSH_SG_SH_EEENS5_IJNST_ISH_SC_EENST_INS5_IJNSA_ILi16EEENSA_ILi2EEEEEENS5_IJSC_SF_EEEEEEEESJ_SK_SJ_SK_NS1G_6fusion15FusionCallbacksIS1K_NS1T_17LinearCombinationISJ_fSJ_fLNS_15FloatRoundStyleE2EEES1L_S1S_JEEENS4_5SM1004TMEM4LOAD26SM100_TMEM_LOAD_32dp32b16xENS4_13SM90_TMA_LOADENS12_INS13_ILi2ELi4ELi3EEES16_NST_INS5_IJS17_S1N_EEENS5_IJS1N_SC_EEEEEEENS4_39AutoVectorizingCopyWithAssumedAlignmentILi128EEENS4_14SM90_TMA_STOREES28_S2A_S2A_EEEvvEEEEvNT_6ParamsE --------------------------
	.section	.text._ZN7cutlass13device_kernelINS_4gemm6kernel13GemmUniversalIN4cute5tupleIJiiiiEEENS1_10collective13CollectiveMmaINS1_35MainloopSm100TmaUmmaWarpSpecializedILi4ELi2ELi4ENS5_IJNS4_1CILi4EEENSA_ILi1EEESC_EEEEENS5_IJNSA_ILi128EEENSA_ILi256EEENSA_ILi64EEEEEENS_10tfloat32_tENS5_IJlSC_lEEESJ_SK_NS4_8TiledMMAINS4_8MMA_AtomIJNS4_23SM100_MMA_TF32_2x1SM_SSISJ_SJ_fLi128ELi256ELNS4_4UMMA5MajorE0ELSP_0ELNSO_7ScaleInE0ELSQ_0EEEEEENS4_6LayoutINS5_IJSC_SC_SC_EEENS5_IJNSA_ILi0EEESV_SV_EEEEENS5_IJNS4_10UnderscoreESY_SY_EEEEENS4_18SM100_TMA_2SM_LOADENS4_14ComposedLayoutINS4_7SwizzleILi3ELi4ELi3EEENS4_18smem_ptr_flag_bitsILi32EEENST_INS5_IJNSA_ILi8EEENSA_ILi32EEEEEENS5_IJS18_SC_EEEEEEEvNS4_8identityENS4_28SM100_TMA_2SM_LOAD_MULTICASTES1C_vS1D_EENS_8epilogue10collective18CollectiveEpilogueINS1G_23Sm100TmaWarpSpecializedILi4ELi2ELi16ELb1ELb0EEEJNS5_IJSH_SG_SH_EEENS5_IJNST_ISH_SC_EENST_INS5_IJNSA_ILi16EEENSA_ILi2EEEEEENS5_IJSC_SF_EEEEEEEESJ_SK_SJ_SK_NS1G_6fusion15FusionCallbacksIS1K_NS1T_17LinearCombinationISJ_fSJ_fLNS_15FloatRoundStyleE2EEES1L_S1S_JEEENS4_5SM1004TMEM4LOAD26SM100_TMEM_LOAD_32dp32b16xENS4_13SM90_TMA_LOADENS12_INS13_ILi2ELi4ELi3EEES16_NST_INS5_IJS17_S1N_EEENS5_IJS1N_SC_EEEEEEENS4_39AutoVectorizingCopyWithAssumedAlignmentILi128EEENS4_14SM90_TMA_STOREES28_S2A_S2A_EEEvvEEEEvNT_6ParamsE,"ax",@progbits
	.align	128
.text._ZN7cutlass13device_kernelINS_4gemm6kernel13GemmUniversalIN4cute5tupleIJiiiiEEENS1_10collective13CollectiveMmaINS1_35MainloopSm100TmaUmmaWarpSpecializedILi4ELi2ELi4ENS5_IJNS4_1CILi4EEENSA_ILi1EEESC_EEEEENS5_IJNSA_ILi128EEENSA_ILi256EEENSA_ILi64EEEEEENS_10tfloat32_tENS5_IJlSC_lEEESJ_SK_NS4_8TiledMMAINS4_8MMA_AtomIJNS4_23SM100_MMA_TF32_2x1SM_SSISJ_SJ_fLi128ELi256ELNS4_4UMMA5MajorE0ELSP_0ELNSO_7ScaleInE0ELSQ_0EEEEEENS4_6LayoutINS5_IJSC_SC_SC_EEENS5_IJNSA_ILi0EEESV_SV_EEEEENS5_IJNS4_10UnderscoreESY_SY_EEEEENS4_18SM100_TMA_2SM_LOADENS4_14ComposedLayoutINS4_7SwizzleILi3ELi4ELi3EEENS4_18smem_ptr_flag_bitsILi32EEENST_INS5_IJNSA_ILi8EEENSA_ILi32EEEEEENS5_IJS18_SC_EEEEEEEvNS4_8identityENS4_28SM100_TMA_2SM_LOAD_MULTICASTES1C_vS1D_EENS_8epilogue10collective18CollectiveEpilogueINS1G_23Sm100TmaWarpSpecializedILi4ELi2ELi16ELb1ELb0EEEJNS5_IJSH_SG_SH_EEENS5_IJNST_ISH_SC_EENST_INS5_IJNSA_ILi16EEENSA_ILi2EEEEEENS5_IJSC_SF_EEEEEEEESJ_SK_SJ_SK_NS1G_6fusion15FusionCallbacksIS1K_NS1T_17LinearCombinationISJ_fSJ_fLNS_15FloatRoundStyleE2EEES1L_S1S_JEEENS4_5SM1004TMEM4LOAD26SM100_TMEM_LOAD_32dp32b16xENS4_13SM90_TMA_LOADENS12_INS13_ILi2ELi4ELi3EEES16_NST_INS5_IJS17_S1N_EEENS5_IJS1N_SC_EEEEEEENS4_39AutoVectorizingCopyWithAssumedAlignmentILi128EEENS4_14SM90_TMA_STOREES28_S2A_S2A_EEEvvEEEEvNT_6ParamsE:
        .type           _ZN7cutlass13device_kernelINS_4gemm6kernel13GemmUniversalIN4cute5tupleIJiiiiEEENS1_10collective13CollectiveMmaINS1_35MainloopSm100TmaUmmaWarpSpecializedILi4ELi2ELi4ENS5_IJNS4_1CILi4EEENSA_ILi1EEESC_EEEEENS5_IJNSA_ILi128EEENSA_ILi256EEENSA_ILi64EEEEEENS_10tfloat32_tENS5_IJlSC_lEEESJ_SK_NS4_8TiledMMAINS4_8MMA_AtomIJNS4_23SM100_MMA_TF32_2x1SM_SSISJ_SJ_fLi128ELi256ELNS4_4UMMA5MajorE0ELSP_0ELNSO_7ScaleInE0ELSQ_0EEEEEENS4_6LayoutINS5_IJSC_SC_SC_EEENS5_IJNSA_ILi0EEESV_SV_EEEEENS5_IJNS4_10UnderscoreESY_SY_EEEEENS4_18SM100_TMA_2SM_LOADENS4_14ComposedLayoutINS4_7SwizzleILi3ELi4ELi3EEENS4_18smem_ptr_flag_bitsILi32EEENST_INS5_IJNSA_ILi8EEENSA_ILi32EEEEEENS5_IJS18_SC_EEEEEEEvNS4_8identityENS4_28SM100_TMA_2SM_LOAD_MULTICASTES1C_vS1D_EENS_8epilogue10collective18CollectiveEpilogueINS1G_23Sm100TmaWarpSpecializedILi4ELi2ELi16ELb1ELb0EEEJNS5_IJSH_SG_SH_EEENS5_IJNST_ISH_SC_EENST_INS5_IJNSA_ILi16EEENSA_ILi2EEEEEENS5_IJSC_SF_EEEEEEEESJ_SK_SJ_SK_NS1G_6fusion15FusionCallbacksIS1K_NS1T_17LinearCombinationISJ_fSJ_fLNS_15FloatRoundStyleE2EEES1L_S1S_JEEENS4_5SM1004TMEM4LOAD26SM100_TMEM_LOAD_32dp32b16xENS4_13SM90_TMA_LOADENS12_INS13_ILi2ELi4ELi3EEES16_NST_INS5_IJS17_S1N_EEENS5_IJS1N_SC_EEEEEEENS4_39AutoVectorizingCopyWithAssumedAlignmentILi128EEENS4_14SM90_TMA_STOREES28_S2A_S2A_EEEvvEEEEvNT_6ParamsE,@function
        .size           _ZN7cutlass13device_kernelINS_4gemm6kernel13GemmUniversalIN4cute5tupleIJiiiiEEENS1_10collective13CollectiveMmaINS1_35MainloopSm100TmaUmmaWarpSpecializedILi4ELi2ELi4ENS5_IJNS4_1CILi4EEENSA_ILi1EEESC_EEEEENS5_IJNSA_ILi128EEENSA_ILi256EEENSA_ILi64EEEEEENS_10tfloat32_tENS5_IJlSC_lEEESJ_SK_NS4_8TiledMMAINS4_8MMA_AtomIJNS4_23SM100_MMA_TF32_2x1SM_SSISJ_SJ_fLi128ELi256ELNS4_4UMMA5MajorE0ELSP_0ELNSO_7ScaleInE0ELSQ_0EEEEEENS4_6LayoutINS5_IJSC_SC_SC_EEENS5_IJNSA_ILi0EEESV_SV_EEEEENS5_IJNS4_10UnderscoreESY_SY_EEEEENS4_18SM100_TMA_2SM_LOADENS4_14ComposedLayoutINS4_7SwizzleILi3ELi4ELi3EEENS4_18smem_ptr_flag_bitsILi32EEENST_INS5_IJNSA_ILi8EEENSA_ILi32EEEEEENS5_IJS18_SC_EEEEEEEvNS4_8identityENS4_28SM100_TMA_2SM_LOAD_MULTICASTES1C_vS1D_EENS_8epilogue10collective18CollectiveEpilogueINS1G_23Sm100TmaWarpSpecializedILi4ELi2ELi16ELb1ELb0EEEJNS5_IJSH_SG_SH_EEENS5_IJNST_ISH_SC_EENST_INS5_IJNSA_ILi16EEENSA_ILi2EEEEEENS5_IJSC_SF_EEEEEEEESJ_SK_SJ_SK_NS1G_6fusion15FusionCallbacksIS1K_NS1T_17LinearCombinationISJ_fSJ_fLNS_15FloatRoundStyleE2EEES1L_S1S_JEEENS4_5SM1004TMEM4LOAD26SM100_TMEM_LOAD_32dp32b16xENS4_13SM90_TMA_LOADENS12_INS13_ILi2ELi4ELi3EEES16_NST_INS5_IJS17_S1N_EEENS5_IJS1N_SC_EEEEEEENS4_39AutoVectorizingCopyWithAssumedAlignmentILi128EEENS4_14SM90_TMA_STOREES28_S2A_S2A_EEEvvEEEEvNT_6ParamsE,(.L_x_243 - _ZN7cutlass13device_kernelINS_4gemm6kernel13GemmUniversalIN4cute5tupleIJiiiiEEENS1_10collective13CollectiveMmaINS1_35MainloopSm100TmaUmmaWarpSpecializedILi4ELi2ELi4ENS5_IJNS4_1CILi4EEENSA_ILi1EEESC_EEEEENS5_IJNSA_ILi128EEENSA_ILi256EEENSA_ILi64EEEEEENS_10tfloat32_tENS5_IJlSC_lEEESJ_SK_NS4_8TiledMMAINS4_8MMA_AtomIJNS4_23SM100_MMA_TF32_2x1SM_SSISJ_SJ_fLi128ELi256ELNS4_4UMMA5MajorE0ELSP_0ELNSO_7ScaleInE0ELSQ_0EEEEEENS4_6LayoutINS5_IJSC_SC_SC_EEENS5_IJNSA_ILi0EEESV_SV_EEEEENS5_IJNS4_10UnderscoreESY_SY_EEEEENS4_18SM100_TMA_2SM_LOADENS4_14ComposedLayoutINS4_7SwizzleILi3ELi4ELi3EEENS4_18smem_ptr_flag_bitsILi32EEENST_INS5_IJNSA_ILi8EEENSA_ILi32EEEEEENS5_IJS18_SC_EEEEEEEvNS4_8identityENS4_28SM100_TMA_2SM_LOAD_MULTICASTES1C_vS1D_EENS_8epilogue10collective18CollectiveEpilogueINS1G_23Sm100TmaWarpSpecializedILi4ELi2ELi16ELb1ELb0EEEJNS5_IJSH_SG_SH_EEENS5_IJNST_ISH_SC_EENST_INS5_IJNSA_ILi16EEENSA_ILi2EEEEEENS5_IJSC_SF_EEEEEEEESJ_SK_SJ_SK_NS1G_6fusion15FusionCallbacksIS1K_NS1T_17LinearCombinationISJ_fSJ_fLNS_15FloatRoundStyleE2EEES1L_S1S_JEEENS4_5SM1004TMEM4LOAD26SM100_TMEM_LOAD_32dp32b16xENS4_13SM90_TMA_LOADENS12_INS13_ILi2ELi4ELi3EEES16_NST_INS5_IJS17_S1N_EEENS5_IJS1N_SC_EEEEEEENS4_39AutoVectorizingCopyWithAssumedAlignmentILi128EEENS4_14SM90_TMA_STOREES28_S2A_S2A_EEEvvEEEEvNT_6ParamsE)
        .other          _ZN7cutlass13device_kernelINS_4gemm6kernel13GemmUniversalIN4cute5tupleIJiiiiEEENS1_10collective13CollectiveMmaINS1_35MainloopSm100TmaUmmaWarpSpecializedILi4ELi2ELi4ENS5_IJNS4_1CILi4EEENSA_ILi1EEESC_EEEEENS5_IJNSA_ILi128EEENSA_ILi256EEENSA_ILi64EEEEEENS_10tfloat32_tENS5_IJlSC_lEEESJ_SK_NS4_8TiledMMAINS4_8MMA_AtomIJNS4_23SM100_MMA_TF32_2x1SM_SSISJ_SJ_fLi128ELi256ELNS4_4UMMA5MajorE0ELSP_0ELNSO_7ScaleInE0ELSQ_0EEEEEENS4_6LayoutINS5_IJSC_SC_SC_EEENS5_IJNSA_ILi0EEESV_SV_EEEEENS5_IJNS4_10UnderscoreESY_SY_EEEEENS4_18SM100_TMA_2SM_LOADENS4_14ComposedLayoutINS4_7SwizzleILi3ELi4ELi3EEENS4_18smem_ptr_flag_bitsILi32EEENST_INS5_IJNSA_ILi8EEENSA_ILi32EEEEEENS5_IJS18_SC_EEEEEEEvNS4_8identityENS4_28SM100_TMA_2SM_LOAD_MULTICASTES1C_vS1D_EENS_8epilogue10collective18CollectiveEpilogueINS1G_23Sm100TmaWarpSpecializedILi4ELi2ELi16ELb1ELb0EEEJNS5_IJSH_SG_SH_EEENS5_IJNST_ISH_SC_EENST_INS5_IJNSA_ILi16EEENSA_ILi2EEEEEENS5_IJSC_SF_EEEEEEEESJ_SK_SJ_SK_NS1G_6fusion15FusionCallbacksIS1K_NS1T_17LinearCombinationISJ_fSJ_fLNS_15FloatRoundStyleE2EEES1L_S1S_JEEENS4_5SM1004TMEM4LOAD26SM100_TMEM_LOAD_32dp32b16xENS4_13SM90_TMA_LOADENS12_INS13_ILi2ELi4ELi3EEES16_NST_INS5_IJS17_S1N_EEENS5_IJS1N_SC_EEEEEEENS4_39AutoVectorizingCopyWithAssumedAlignmentILi128EEENS4_14SM90_TMA_STOREES28_S2A_S2A_EEEvvEEEEvNT_6ParamsE,@"STO_CUDA_ENTRY STV_DEFAULT"
_ZN7cutlass13device_kernelINS_4gemm6kernel13GemmUniversalIN4cute5tupleIJiiiiEEENS1_10collective13CollectiveMmaINS1_35MainloopSm100TmaUmmaWarpSpecializedILi4ELi2ELi4ENS5_IJNS4_1CILi4EEENSA_ILi1EEESC_EEEEENS5_IJNSA_ILi128EEENSA_ILi256EEENSA_ILi64EEEEEENS_10tfloat32_tENS5_IJlSC_lEEESJ_SK_NS4_8TiledMMAINS4_8MMA_AtomIJNS4_23SM100_MMA_TF32_2x1SM_SSISJ_SJ_fLi128ELi256ELNS4_4UMMA5MajorE0ELSP_0ELNSO_7ScaleInE0ELSQ_0EEEEEENS4_6LayoutINS5_IJSC_SC_SC_EEENS5_IJNSA_ILi0EEESV_SV_EEEEENS5_IJNS4_10UnderscoreESY_SY_EEEEENS4_18SM100_TMA_2SM_LOADENS4_14ComposedLayoutINS4_7SwizzleILi3ELi4ELi3EEENS4_18smem_ptr_flag_bitsILi32EEENST_INS5_IJNSA_ILi8EEENSA_ILi32EEEEEENS5_IJS18_SC_EEEEEEEvNS4_8identityENS4_28SM100_TMA_2SM_LOAD_MULTICASTES1C_vS1D_EENS_8epilogue10collective18CollectiveEpilogueINS1G_23Sm100TmaWarpSpecializedILi4ELi2ELi16ELb1ELb0EEEJNS5_IJSH_SG_SH_EEENS5_IJNST_ISH_SC_EENST_INS5_IJNSA_ILi16EEENSA_ILi2EEEEEENS5_IJSC_SF_EEEEEEEESJ_SK_SJ_SK_NS1G_6fusion15FusionCallbacksIS1K_NS1T_17LinearCombinationISJ_fSJ_fLNS_15FloatRoundStyleE2EEES1L_S1S_JEEENS4_5SM1004TMEM4LOAD26SM100_TMEM_LOAD_32dp32b16xENS4_13SM90_TMA_LOADENS12_INS13_ILi2ELi4ELi3EEES16_NST_INS5_IJS17_S1N_EEENS5_IJS1N_SC_EEEEEEENS4_39AutoVectorizingCopyWithAssumedAlignmentILi128EEENS4_14SM90_TMA_STOREES28_S2A_S2A_EEEvvEEEEvNT_6ParamsE:
[----:B------:R-:W1:Y:S01]  /*0000*/  LDC R1, c[0x0][0x37c] ;  /* 0x0000df00ff017b82 */ /* 0x000e620000000800 */
[----:B------:R-:W2:Y:S01]  /*0010*/  S2R R66, SR_TID.X ;  /* 0x0000000000427919 */ /* 0x000ea20000002100 */
[----:B------:R-:W3:Y:S06]  /*0020*/  LDCU.64 UR8, c[0x0][0x890] ;  /* 0x00011200ff0877ac */ /* 0x000eec0008000a00 */
[----:B------:R-:W4:Y:S01]  /*0030*/  S2UR UR53, SR_CgaCtaId ;  /* 0x00000000003579c3 */ /* 0x000f220000008800 */
[----:B------:R-:W-:Y:S02]  /*0040*/  PRMT R52, RZ, 0x7610, R52 ;  /* 0x00007610ff347816 */ /* 0x000fe40000000034 */
[----:B------:R-:W-:Y:S01]  /*0050*/  ELECT P1, URZ, PT ;  /* 0x0000000000ff782f */ /* 0x000fe20003820000 */
[----:B---3--:R-:W-:-:S04]  /*0060*/  UISETP.NE.U32.AND UP0, UPT, UR8, URZ, UPT ;  /* 0x000000ff0800728c */ /* 0x008fc8000bf05070 */
[----:B------:R-:W-:Y:S02]  /*0070*/  UISETP.NE.AND.EX UP0, UPT, UR9, URZ, UPT, UP0 ;  /* 0x000000ff0900728c */ /* 0x000fe4000bf05300 */
[----:B----4-:R-:W-:Y:S02]  /*0080*/  ULOP3.LUT UR68, UR53, 0x1, URZ, 0xc0, !UPT ;  /* 0x0000000135447892 */ /* 0x010fe4000f8ec0ff */
[----:B------:R-:W-:Y:S01]  /*0090*/  ULOP3.LUT UR69, UR53, 0x1, URZ, 0x3c, !UPT ;  /* 0x0000000135457892 */ /* 0x000fe2000f8e3cff */
[----:B--2---:R-:W-:-:S05]  /*00a0*/  SHF.R.U32.HI R53, RZ, 0x5, R66 ;  /* 0x00000005ff357819 */ /* 0x004fca0000011642 */
[----:B------:R-:W2:Y:S02]  /*00b0*/  SHFL.IDX PT, R0, R53, RZ, 0x1f ;  /* 0x00001fff35007589 */ /* 0x000ea400000e0000 */
[----:B--2---:R-:W-:Y:S01]  /*00c0*/  R2UR UR20, R0 ;  /* 0x00000000001472ca */ /* 0x004fe200000e0000 */
[----:B-1----:R-:W-:-:S14]  /*00d0*/  BRA.U UP0, `(.L_x_0) ;  /* 0x0000000100307547 */ /* 0x002fdc000b800000 */
[----:B------:R-:W1:Y:S02]  /*00e0*/  LDCU.64 UR4, c[0x0][0x888] ;  /* 0x00011100ff0477ac */ /* 0x000e640008000a00 */
[----:B-1----:R-:W-:-:S04]  /*00f0*/  UISETP.NE.U32.AND UP0, UPT, UR4, URZ, UPT ;  /* 0x000000ff0400728c */ /* 0x002fc8000bf05070 */
[----:B------:R-:W-:-:S09]  /*0100*/  UISETP.NE.AND.EX UP0, UPT, UR5, URZ, UPT, UP0 ;  /* 0x000000ff0500728c */ /* 0x000fd2000bf05300 */
[----:B------:R-:W-:Y:S05]  /*0110*/  BRA.U !UP0, `(.L_x_1) ;  /* 0x0000000108147547 */ /* 0x000fea000b800000 */
[----:B------:R-:W1:Y:S01]  /*0120*/  LDC.64 R2, c[0x0][0x888] ;  /* 0x00022200ff027b82 */ /* 0x000e620000000a00 */
[----:B------:R-:W1:Y:S02]  /*0130*/  LDCU.64 UR4, c[0x0][0x358] ;  /* 0x00006b00ff0477ac */ /* 0x000e640008000a00 */
[----:B-1----:R1:W5:Y:S01]  /*0140*/  LDG.E R27, desc[UR4][R2.64] ;  /* 0x00000004021b7981 */ /* 0x002362000c1e1900 */
[----:B------:R-:W-:Y:S01]  /*0150*/  HFMA2 R52, -RZ, RZ, 0, 5.9604644775390625e-08 ;  /* 0x00000001ff347431 */ /* 0x000fe200000001ff */
[----:B------:R-:W-:Y:S05]  /*0160*/  BRA `(.L_x_0) ;  /* 0x00000000000c7947 */ /* 0x000fea0003800000 */
.L_x_1:
[----:B------:R-:W1:Y:S01]  /*0170*/  LDCU UR4, c[0x0][0x880] ;  /* 0x00011000ff0477ac */ /* 0x000e620008000800 */
[----:B------:R-:W-:Y:S01]  /*0180*/  HFMA2 R52, -RZ, RZ, 0, 5.9604644775390625e-08 ;  /* 0x00000001ff347431 */ /* 0x000fe200000001ff */
[----:B-1----:R-:W-:-:S07]  /*0190*/  MOV R27, UR4 ;  /* 0x00000004001b7c02 */ /* 0x002fce0008000f00 */
.L_x_0:
[----:B------:R-:W2:Y:S02]  /*01a0*/  LDCU.64 UR4, c[0x0][0x8b0] ;  /* 0x00011600ff0477ac */ /* 0x000ea40008000a00 */
[----:B--2---:R-:W-:-:S04]  /*01b0*/  UISETP.NE.U32.AND UP0, UPT, UR4, URZ, UPT ;  /* 0x000000ff0400728c */ /* 0x004fc8000bf05070 */
[----:B------:R-:W-:-:S09]  /*01c0*/  UISETP.NE.AND.EX UP0, UPT, UR5, URZ, UPT, UP0 ;  /* 0x000000ff0500728c */ /* 0x000fd2000bf05300 */
[----:B------:R-:W-:Y:S05]  /*01d0*/  BRA.U UP0, `(.L_x_2) ;  /* 0x0000000100287547 */ /* 0x000fea000b800000 */
[----:B------:R-:W2:Y:S02]  /*01e0*/  LDCU.64 UR4, c[0x0][0x8a8] ;  /* 0x00011500ff0477ac */ /* 0x000ea40008000a00 */
[----:B--2---:R-:W-:-:S04]  /*01f0*/  UISETP.NE.U32.AND UP0, UPT, UR4, URZ, UPT ;  /* 0x000000ff0400728c */ /* 0x004fc8000bf05070 */
[----:B------:R-:W-:-:S09]  /*0200*/  UISETP.NE.AND.EX UP0, UPT, UR5, URZ, UPT, UP0 ;  /* 0x000000ff0500728c */ /* 0x000fd2000bf05300 */
[----:B------:R-:W-:Y:S05]  /*0210*/  BRA.U !UP0, `(.L_x_3) ;  /* 0x0000000108107547 */ /* 0x000fea000b800000 */
[----:B------:R-:W2:Y:S01]  /*0220*/  LDC.64 R24, c[0x0][0x8a8] ;  /* 0x00022a00ff187b82 */ /* 0x000ea20000000a00 */
[----:B------:R-:W2:Y:S02]  /*0230*/  LDCU.64 UR4, c[0x0][0x358] ;  /* 0x00006b00ff0477ac */ /* 0x000ea40008000a00 */
[----:B--2---:R2:W5:Y:S01]  /*0240*/  LDG.E R24, desc[UR4][R24.64] ;  /* 0x0000000418187981 */ /* 0x004562000c1e1900 */
[----:B------:R-:W-:Y:S05]  /*0250*/  BRA `(.L_x_2) ;  /* 0x0000000000087947 */ /* 0x000fea0003800000 */
.L_x_3:
[----:B------:R-:W2:Y:S02]  /*0260*/  LDCU UR4, c[0x0][0x8a0] ;  /* 0x00011400ff0477ac */ /* 0x000ea40008000800 */
[----:B--2---:R-:W-:Y:S02]  /*0270*/  MOV R24, UR4 ;  /* 0x0000000400187c02 */ /* 0x004fe40008000f00 */
.L_x_2:
[----:B------:R-:W-:Y:S01]  /*0280*/  IMAD.U32 R0, RZ, RZ, UR20 ;  /* 0x00000014ff007e24 */ /* 0x000fe2000f8e00ff */
[----:B------:R-:W-:Y:S04]  /*0290*/  BSSY.RECONVERGENT B0, `(.L_x_4) ;  /* 0x000000c000007945 */ /* 0x000fe80003800200 */
[C---:B------:R-:W-:Y:S02]  /*02a0*/  ISETP.NE.OR P2, PT, R0.reuse, 0x1, !P1 ;  /* 0x000000010000780c */ /* 0x040fe40004f45670 */
[----:B------:R-:W-:-:S11]  /*02b0*/  ISETP.NE.OR P0, PT, R0, 0x3, !P1 ;  /* 0x000000030000780c */ /* 0x000fd60004f05670 */
[----:B------:R-:W-:Y:S05]  /*02c0*/  @P2 BRA `(.L_x_5) ;  /* 0x0000000000202947 */ /* 0x000fea0003800000 */
[----:B------:R-:W3:Y:S02]  /*02d0*/  LDCU.64 UR4, c[0x0][0x348] ;  /* 0x00006900ff0477ac */ /* 0x000ee40008000a00 */
[----:B---3--:R-:W-:Y:S02]  /*02e0*/  UIADD3 UR6, UP1, UPT, UR4, 0x80, URZ ;  /* 0x0000008004067890 */ /* 0x008fe4000ff3e0ff */
[----:B------:R-:W-:Y:S02]  /*02f0*/  UIADD3 UR4, UP0, UPT, UR4, 0x180, URZ ;  /* 0x0000018004047890 */ /* 0x000fe4000ff1e0ff */
[----:B------:R-:W-:Y:S02]  /*0300*/  UIADD3.X UR7, UPT, UPT, URZ, UR5, URZ, UP1, !UPT ;  /* 0x00000005ff077290 */ /* 0x000fe40008ffe4ff */
[----:B------:R-:W-:-:S07]  /*0310*/  UIADD3.X UR5, UPT, UPT, URZ, UR5, URZ, UP0, !UPT ;  /* 0x00000005ff057290 */ /* 0x000fce00087fe4ff */
[----:B------:R3:W-:Y:S02]  /*0320*/  UTMACCTL.PF [UR6] ;  /* 0x00000000060079b9 */ /* 0x0007e40008040000 */
[----:B------:R3:W-:Y:S02]  /*0330*/  UTMACCTL.PF [UR4] ;  /* 0x00000000040079b9 */ /* 0x0007e40008040000 */
[----:B---3--:R-:W-:Y:S01]  /*0340*/  NOP ;  /* 0x0000000000007918 */ /* 0x008fe20000000000 */
.L_x_5:
[----:B------:R-:W-:Y:S05]  /*0350*/  BSYNC.RECONVERGENT B0 ;  /* 0x0000000000007941 */ /* 0x000fea0003800200 */
.L_x_4:
[----:B------:R-:W-:Y:S04]  /*0360*/  BSSY.RECONVERGENT B0, `(.L_x_6) ;  /* 0x000000a000007945 */ /* 0x000fe80003800200 */
        /* <DEDUP_REMOVED lines=9> */
.L_x_7:
[----:B------:R-:W-:Y:S05]  /*0400*/  BSYNC.RECONVERGENT B0 ;  /* 0x0000000000007941 */ /* 0x000fea0003800200 */
.L_x_6:
[----:B------:R-:W3:Y:S01]  /*0410*/  LDCU.64 UR4, c[0x0][0x888] ;  /* 0x00011100ff0477ac */ /* 0x000ee20008000a00 */
[----:B------:R-:W-:Y:S02]  /*0420*/  UISETP.EQ.U32.AND UP1, UPT, UR8, URZ, UPT ;  /* 0x000000ff0800728c */ /* 0x000fe4000bf22070 */
[----:B------:R-:W-:Y:S02]  /*0430*/  UPLOP3.LUT UP4, UPT, UPT, UPT, UPT, 0x80, 0x8 ;  /* 0x000000000008789c */ /* 0x000fe40003f8f070 */
[----:B---3--:R-:W-:-:S04]  /*0440*/  UISETP.NE.U32.AND UP0, UPT, UR4, URZ, UPT ;  /* 0x000000ff0400728c */ /* 0x008fc8000bf05070 */
[----:B------:R-:W-:-:S04]  /*0450*/  UISETP.NE.AND.EX UP2, UPT, UR5, URZ, UPT, UP0 ;  /* 0x000000ff0500728c */ /* 0x000fc8000bf45300 */
[----:B------:R-:W-:-:S04]  /*0460*/  UISETP.EQ.OR.EX UP3, UPT, UR9, URZ, !UP2, UP1 ;  /* 0x000000ff0900728c */ /* 0x000fc8000d762710 */
[----:B------:R-:W-:-:S06]  /*0470*/  UP2UR UR4, UPR, URZ, 0x8 ;  /* 0x00000008ff047883 */ /* 0x000fcc0008000000 */
[----:B------:R-:W-:Y:S01]  /*0480*/  MOV R56, UR4 ;  /* 0x0000000400387c02 */ /* 0x000fe20008000f00 */
[----:B------:R-:W-:Y:S06]  /*0490*/  BRA.U !UP3, `(.L_x_8) ;  /* 0x000000010b207547 */ /* 0x000fec000b800000 */
[----:B------:R-:W-:Y:S01]  /*04a0*/  UISETP.NE.U32.AND UP1, UPT, UR8, URZ, UPT ;  /* 0x000000ff0800728c */ /* 0x000fe2000bf25070 */
[----:B-----5:R-:W-:Y:S01]  /*04b0*/  FSETP.NEU.AND P0, PT, R27, RZ, PT ;  /* 0x000000ff1b00720b */ /* 0x020fe20003f0d000 */
[----:B------:R-:W-:Y:S02]  /*04c0*/  USEL UR4, URZ, 0xffffffff, UP2 ;  /* 0xffffffffff047887 */ /* 0x000fe40009000000 */
[----:B------:R-:W-:-:S10]  /*04d0*/  UISETP.NE.AND.EX UP1, UPT, UR9, URZ, UPT, UP1 ;  /* 0x000000ff0900728c */ /* 0x000fd4000bf25310 */
[----:B------:R-:W-:Y:S01]  /*04e0*/  VOTEU.ANY UP0, P0 ;  /* 0x0000000000ff7886 */ /* 0x000fe20000000100 */
[----:B------:R-:W-:-:S04]  /*04f0*/  @!UP1 USEL UR4, URZ, 0xffffffff, UP0 ;  /* 0xffffffffff049887 */ /* 0x000fc80008000000 */
[----:B------:R-:W-:-:S04]  /*0500*/  ULOP3.LUT UR4, UR4, 0x1, URZ, 0xc0, !UPT ;  /* 0x0000000104047892 */ /* 0x000fc8000f8ec0ff */
[----:B------:R-:W-:-:S11]  /*0510*/  UISETP.NE.U32.AND UP4, UPT, UR4, 0x1, UPT ;  /* 0x000000010400788c */ /* 0x000fd6000bf85070 */
.L_x_8:
[----:B------:R-:W3:Y:S01]  /*0520*/  SHFL.IDX PT, R0, R53, RZ, 0x1f ;  /* 0x00001fff35007589 */ /* 0x000ee200000e0000 */
[----:B------:R-:W-:-:S04]  /*0530*/  UISETP.NE.AND UP0, UPT, UR20, 0x2, UPT ;  /* 0x000000021400788c */ /* 0x000fc8000bf05270 */
[----:B------:R-:W-:Y:S02]  /*0540*/  UISETP.EQ.AND UP1, UPT, UR68, URZ, !UP0 ;  /* 0x000000ff4400728c */ /* 0x000fe4000c722270 */
[----:B------:R-:W-:-:S04]  /*0550*/  USEL UR54, URZ, 0x1, UP0 ;  /* 0x00000001ff367887 */ /* 0x000fc80008000000 */
[----:B------:R-:W-:Y:S02]  /*0560*/  PLOP3.LUT P3, PT, P1, PT, UP1, 0x80, 0x8 ;  /* 0x000000000008781c */ /* 0x000fe40000f6f018 */
[----:B---3--:R-:W-:-:S13]  /*0570*/  ISETP.NE.AND P0, PT, R0, RZ, PT ;  /* 0x000000ff0000720c */ /* 0x008fda0003f05270 */
[----:B------:R-:W-:Y:S05]  /*0580*/  @P0 BRA `(.L_x_9) ;  /* 0x0000000000540947 */ /* 0x000fea0003800000 */
[----:B------:R-:W-:Y:S01]  /*0590*/  UMOV UR4, 0x400 ;  /* 0x0000040000047882 */ /* 0x000fe20000000000 */
[----:B------:R-:W-:Y:S01]  /*05a0*/  UMOV UR8, 0x1 ;  /* 0x0000000100087882 */ /* 0x000fe20000000000 */
[----:B------:R-:W-:Y:S01]  /*05b0*/  UMOV UR6, 0x2 ;  /* 0x0000000200067882 */ /* 0x000fe20000000000 */
[----:B------:R-:W-:Y:S02]  /*05c0*/  ULEA UR4, UR53, UR4, 0x18 ;  /* 0x0000000435047291 */ /* 0x000fe4000f8ec0ff */
[----:B------:R-:W-:-:S04]  /*05d0*/  UIADD3 UR8, UPT, UPT, -UR8, 0x100000, URZ ;  /* 0x0010000008087890 */ /* 0x000fc8000fffe1ff */
[----:B------:R-:W-:Y:S02]  /*05e0*/  USHF.L.U32 UR9, UR8, 0xb, URZ ;  /* 0x0000000b08097899 */ /* 0x000fe400080006ff */
[----:B------:R-:W-:Y:S02]  /*05f0*/  USHF.L.U32 UR8, UR8, 0x1, URZ ;  /* 0x0000000108087899 */ /* 0x000fe400080006ff */
[----:B------:R-:W-:-:S04]  /*0600*/  UIADD3 UR6, UPT, UPT, -UR6, 0x100000, URZ ;  /* 0x0010000006067890 */ /* 0x000fc8000fffe1ff */
[----:B------:R-:W-:Y:S02]  /*0610*/  USHF.L.U32 UR7, UR6, 0xb, URZ ;  /* 0x0000000b06077899 */ /* 0x000fe400080006ff */
[----:B------:R-:W-:Y:S01]  /*0620*/  USHF.L.U32 UR6, UR6, 0x1, URZ ;  /* 0x0000000106067899 */ /* 0x000fe200080006ff */
[----:B------:R-:W-:Y:S01]  /*0630*/  ELECT P0, URZ, PT ;  /* 0x0000000000ff782f */ /* 0x000fe20003800000 */
[----:B------:R-:W3:Y:S02]  /*0640*/  FENCE.VIEW.ASYNC.S ;  /* 0x00000000000073c6 */ /* 0x000ee40000000000 */
[----:B---3--:R3:W4:Y:S08]  /*0650*/  SYNCS.EXCH.64 URZ, [UR4], UR8 ;  /* 0x0000000804ff75b2 */ /* 0x0087300008000100 */
[----:B------:R3:W1:Y:S01]  /*0660*/  SYNCS.EXCH.64 URZ, [UR4+0x20], UR6 ;  /* 0x0000200604ff75b2 */ /* 0x0006620008000100 */
[----:B------:R3:W1:Y:S01]  /*0670*/  SYNCS.EXCH.64 URZ, [UR4+0x8], UR8 ;  /* 0x0000080804ff75b2 */ /* 0x0006620008000100 */
[----:B------:R3:W1:Y:S01]  /*0680*/  SYNCS.EXCH.64 URZ, [UR4+0x28], UR6 ;  /* 0x0000280604ff75b2 */ /* 0x0006620008000100 */
[----:B------:R3:W1:Y:S01]  /*0690*/  SYNCS.EXCH.64 URZ, [UR4+0x10], UR8 ;  /* 0x0000100804ff75b2 */ /* 0x0006620008000100 */
[----:B------:R3:W1:Y:S01]  /*06a0*/  SYNCS.EXCH.64 URZ, [UR4+0x30], UR6 ;  /* 0x0000300604ff75b2 */ /* 0x0006620008000100 */
[----:B------:R3:W1:Y:S01]  /*06b0*/  SYNCS.EXCH.64 URZ, [UR4+0x18], UR8 ;  /* 0x0000180804ff75b2 */ /* 0x0006620008000100 */
[----:B------:R3:W1:Y:S01]  /*06c0*/  SYNCS.EXCH.64 URZ, [UR4+0x38], UR6 ;  /* 0x0000380604ff75b2 */ /* 0x0006620008000100 */
[----:B------:R-:W-:Y:S01]  /*06d0*/  NOP ;  /* 0x0000000000007918 */ /* 0x000fe20000000000 */
.L_x_9:
[----:B------:R-:W2:Y:S01]  /*06e0*/  SHFL.IDX PT, R0, R53, RZ, 0x1f ;  /* 0x00001fff35007589 */ /* 0x000ea200000e0000 */
[----:B------:R-:W-:Y:S01]  /*06f0*/  NOP ;  /* 0x0000000000007918 */ /* 0x000fe20000000000 */
[----:B--2---:R-:W-:-:S13]  /*0700*/  ISETP.NE.AND P0, PT, R0, 0x1, PT ;  /* 0x000000010000780c */ /* 0x004fda0003f05270 */
[----:B------:R-:W-:Y:S05]  /*0710*/  @P0 BRA `(.L_x_10) ;  /* 0x0000000000540947 */ /* 0x000fea0003800000 */
[----:B---3--:R-:W-:Y:S01]  /*0720*/  UMOV UR4, 0x400 ;  /* 0x0000040000047882 */ /* 0x008fe20000000000 */
        /* <DEDUP_REMOVED lines=10> */
[----:B------:R-:W2:Y:S02]  /*07d0*/  FENCE.VIEW.ASYNC.S ;  /* 0x00000000000073c6 */ /* 0x000ea40000000000 */
[----:B--2---:R2:W3:Y:S08]  /*07e0*/  SYNCS.EXCH.64 URZ, [UR4+0x40], UR8 ;  /* 0x0000400804ff75b2 */ /* 0x0044f00008000100 */
        /* <DEDUP_REMOVED lines=8> */
.L_x_10:
[----:B------:R-:W4:Y:S01]  /*0870*/  SHFL.IDX PT, R0, R53, RZ, 0x1f ;  /* 0x00001fff35007589 */ /* 0x000f2200000e0000 */
[----:B------:R-:W-:Y:S01]  /*0880*/  NOP ;  /* 0x0000000000007918 */ /* 0x000fe20000000000 */
[----:B----4-:R-:W-:-:S13]  /*0890*/  ISETP.NE.AND P0, PT, R0, 0x3, PT ;  /* 0x000000030000780c */ /* 0x010fda0003f05270 */
[----:B------:R-:W-:Y:S05]  /*08a0*/  @P0 BRA `(.L_x_11) ;  /* 0x00000000002c0947 */ /* 0x000fea0003800000 */
[----:B--23--:R-:W-:Y:S01]  /*08b0*/  UMOV UR6, 0x400 ;  /* 0x0000040000067882 */ /* 0x00cfe20000000000 */
[----:B------:R-:W-:Y:S01]  /*08c0*/  UMOV UR4, 0x20 ;  /* 0x0000002000047882 */ /* 0x000fe20000000000 */
[----:B------:R-:W-:Y:S02]  /*08d0*/  ULEA UR6, UR53, UR6, 0x18 ;  /* 0x0000000635067291 */ /* 0x000fe4000f8ec0ff */
[----:B------:R-:W-:-:S04]  /*08e0*/  UIADD3 UR4, UPT, UPT, -UR4, 0x100000, URZ ;  /* 0x0010000004047890 */ /* 0x000fc8000fffe1ff */
[----:B------:R-:W-:Y:S02]  /*08f0*/  USHF.L.U32 UR5, UR4, 0xb, URZ ;  /* 0x0000000b04057899 */ /* 0x000fe400080006ff */
[----:B------:R-:W-:Y:S01]  /*0900*/  USHF.L.U32 UR4, UR4, 0x1, URZ ;  /* 0x0000000104047899 */ /* 0x000fe200080006ff */
[----:B------:R-:W-:Y:S01]  /*0910*/  ELECT P0, URZ, PT ;  /* 0x0000000000ff782f */ /* 0x000fe20003800000 */
[----:B------:R-:W2:Y:S10]  /*0920*/  FENCE.VIEW.ASYNC.S ;  /* 0x00000000000073c6 */ /* 0x000eb40000000000 */
[----:B--2---:R4:W2:Y:S01]  /*0930*/  SYNCS.EXCH.64 URZ, [UR6+0x80], UR4 ;  /* 0x0000800406ff75b2 */ /* 0x0048a20008000100 */
[----:B------:R4:W3:Y:S02]  /*0940*/  SYNCS.EXCH.64 URZ, [UR6+0x88], UR4 ;  /* 0x0000880406ff75b2 */ /* 0x0008e40008000100 */
[----:B----4-:R-:W-:Y:S01]  /*0950*/  NOP ;  /* 0x0000000000007918 */ /* 0x010fe20000000000 */
.L_x_11:
[----:B------:R-:W4:Y:S01]  /*0960*/  SHFL.IDX PT, R0, R53, RZ, 0x1f ;  /* 0x00001fff35007589 */ /* 0x000f2200000e0000 */
[----:B------:R-:W-:Y:S01]  /*0970*/  NOP ;  /* 0x0000000000007918 */ /* 0x000fe20000000000 */
[----:B----4-:R-:W-:-:S13]  /*0980*/  ISETP.NE.AND P0, PT, R0, 0x4, PT ;  /* 0x000000040000780c */ /* 0x010fda0003f05270 */
[----:B------:R-:W-:Y:S05]  /*0990*/  @P0 BRA `(.L_x_12) ;  /* 0x0000000000480947 */ /* 0x000fea0003800000 */
[----:B--23--:R-:W-:Y:S01]  /*09a0*/  UMOV UR4, 0x3a0 ;  /* 0x000003a000047882 */ /* 0x00cfe20000000000 */
[----:B------:R-:W-:Y:S01]  /*09b0*/  UMOV UR6, 0x400 ;  /* 0x0000040000067882 */ /* 0x000fe20000000000 */
[----:B------:R-:W-:Y:S01]  /*09c0*/  USEL UR4, UR4, 0x320, UP4 ;  /* 0x0000032004047887 */ /* 0x000fe2000a000000 */
        /* <DEDUP_REMOVED lines=10> */
[----:B--2---:R4:W2:Y:S08]  /*0a70*/  SYNCS.EXCH.64 URZ, [UR6+0x90], UR8 ;  /* 0x0000900806ff75b2 */ /* 0x0048b00008000100 */
[----:B------:R4:W3:Y:S01]  /*0a80*/  SYNCS.EXCH.64 URZ, [UR6+0xa0], UR4 ;  /* 0x0000a00406ff75b2 */ /* 0x0008e20008000100 */
[----:B------:R4:W1:Y:S01]  /*0a90*/  SYNCS.EXCH.64 URZ, [UR6+0x98], UR8 ;  /* 0x0000980806ff75b2 */ /* 0x0008620008000100 */
[----:B------:R4:W1:Y:S02]  /*0aa0*/  SYNCS.EXCH.64 URZ, [UR6+0xa8], UR4 ;  /* 0x0000a80406ff75b2 */ /* 0x0008640008000100 */
[----:B----4-:R-:W-:Y:S01]  /*0ab0*/  NOP ;  /* 0x0000000000007918 */ /* 0x010fe20000000000 */
.L_x_12:
[----:B------:R-:W4:Y:S01]  /*0ac0*/  SHFL.IDX PT, R0, R53, RZ, 0x1f ;  /* 0x00001fff35007589 */ /* 0x000f2200000e0000 */
[----:B------:R-:W-:Y:S01]  /*0ad0*/  NOP ;  /* 0x0000000000007918 */ /* 0x000fe20000000000 */
[----:B----4-:R-:W-:-:S13]  /*0ae0*/  ISETP.NE.AND P0, PT, R0, 0x5, PT ;  /* 0x000000050000780c */ /* 0x010fda0003f05270 */
[----:B------:R-:W-:Y:S05]  /*0af0*/  @P0 BRA `(.L_x_13) ;  /* 0x0000000000540947 */ /* 0x000fea0003800000 */
[----:B--23--:R-:W-:Y:S01]  /*0b00*/  UMOV UR4, 0x400 ;  /* 0x0000040000047882 */ /* 0x00cfe20000000000 */
        /* <DEDUP_REMOVED lines=14> */
[----:B------:R4:W1:Y:S01]  /*0bf0*/  SYNCS.EXCH.64 URZ, [UR4+0xd8], UR8 ;  /* 0x0000d80804ff75b2 */ /* 0x0008620008000100 */
[----:B------:R4:W1:Y:S01]  /*0c00*/  SYNCS.EXCH.64 URZ, [UR4+0xc0], UR6 ;  /* 0x0000c00604ff75b2 */ /* 0x0008620008000100 */
[----:B------:R4:W1:Y:S01]  /*0c10*/  SYNCS.EXCH.64 URZ, [UR4+0xe0], UR8 ;  /* 0x0000e00804ff75b2 */ /* 0x0008620008000100 */
[----:B------:R4:W1:Y:S01]  /*0c20*/  SYNCS.EXCH.64 URZ, [UR4+0xc8], UR6 ;  /* 0x0000c80604ff75b2 */ /* 0x0008620008000100 */
[----:B------:R4:W1:Y:S02]  /*0c30*/  SYNCS.EXCH.64 URZ, [UR4+0xe8], UR8 ;  /* 0x0000e80804ff75b2 */ /* 0x0008640008000100 */
[----:B----4-:R-:W-:Y:S01]  /*0c40*/  NOP ;  /* 0x0000000000007918 */ /* 0x010fe20000000000 */
.L_x_13:
[----:B------:R-:W4:Y:S01]  /*0c50*/  SHFL.IDX PT, R0, R53, RZ, 0x1f ;  /* 0x00001fff35007589 */ /* 0x000f2200000e0000 */
[----:B------:R-:W-:Y:S01]  /*0c60*/  ISETP.NE.OR P1, PT, RZ, UR20, !P1 ;  /* 0x00000014ff007c0c */ /* 0x000fe2000cf25670 */
        /* <DEDUP_REMOVED lines=12> */
[----:B------:R4:W3:Y:S01]  /*0d30*/  SYNCS.EXCH.64 URZ, [UR4+0x100], UR6 ;  /* 0x0001000604ff75b2 */ /* 0x0008e20008000100 */
[----:B------:R4:W1:Y:S01]  /*0d40*/  SYNCS.EXCH.64 URZ, [UR4+0xf8], UR6 ;  /* 0x0000f80604ff75b2 */ /* 0x0008620008000100 */
[----:B------:R4:W1:Y:S02]  /*0d50*/  SYNCS.EXCH.64 URZ, [UR4+0x108], UR6 ;  /* 0x0001080604ff75b2 */ /* 0x0008640008000100 */
[----:B----4-:R-:W-:Y:S01]  /*0d60*/  NOP ;  /* 0x0000000000007918 */ /* 0x010fe20000000000 */
.L_x_14:
[----:B------:R-:W-:Y:S01]  /*0d70*/  VOTEU.ALL UP0, P1 ;  /* 0x0000000000ff7886 */ /* 0x000fe20000800000 */
[----:B--23--:R-:W-:Y:S01]  /*0d80*/  UMOV UR4, 0x20 ;  /* 0x0000002000047882 */ /* 0x00cfe20000000000 */
[----:B------:R-:W2:Y:S01]  /*0d90*/  LDCU UR7, c[0x0][0x36c] ;  /* 0x00006d80ff0777ac */ /* 0x000ea20008000800 */
[----:B------:R-:W-:Y:S01]  /*0da0*/  NOP ;  /* 0x0000000000007918 */ /* 0x000fe20000000000 */
[----:B-1----:R-:W-:Y:S01]  /*0db0*/  LOP3.LUT R3, R66, 0x1f, RZ, 0xc0, !PT ;  /* 0x0000001f42037812 */ /* 0x002fe200078ec0ff */
[----:B------:R-:W-:Y:S01]  /*0dc0*/  @!UP0 UMOV UR6, 0x400 ;  /* 0x0000040000068882 */ /* 0x000fe20000000000 */
[----:B------:R-:W-:-:S04]  /*0dd0*/  @!UP0 UIADD3 UR4, UPT, UPT, -UR4, 0x100000, URZ ;  /* 0x0010000004048890 */ /* 0x000fc8000fffe1ff */
[----:B------:R-:W-:Y:S02]  /*0de0*/  @!UP0 USHF.L.U32 UR5, UR4, 0xb, URZ ;  /* 0x0000000b04058899 */ /* 0x000fe400080006ff */
[----:B------:R-:W-:Y:S02]  /*0df0*/  @!UP0 USHF.L.U32 UR4, UR4, 0x1, URZ ;  /* 0x0000000104048899 */ /* 0x000fe400080006ff */
[----:B------:R-:W-:Y:S01]  /*0e00*/  @!UP0 ULEA UR6, UR53, UR6, 0x18 ;  /* 0x0000000635068291 */ /* 0x000fe2000f8ec0ff */
[----:B------:R-:W-:Y:S01]  /*0e10*/  VOTEU.ALL UP0, P1 ;  /* 0x0000000000ff7886 */ /* 0x000fe20000800000 */
[----:B------:R-:W-:Y:S02]  /*0e20*/  UISETP.NE.AND UP5, UPT, UR20, URZ, UPT ;  /* 0x000000ff1400728c */ /* 0x000fe4000bfa5270 */
[----:B--2---:R-:W-:Y:S01]  /*0e30*/  UISETP.EQ.U32.AND UP6, UPT, UR7, 0x1, UPT ;  /* 0x000000010700788c */ /* 0x004fe2000bfc2070 */
[----:B------:R-:W1:Y:S07]  /*0e40*/  FENCE.VIEW.ASYNC.S ;  /* 0x00000000000073c6 */ /* 0x000e6e0000000000 */
[----:B-1----:R1:W2:Y:S01]  /*0e50*/  @!UP0 SYNCS.EXCH.64 URZ, [UR6+0x110], UR4 ;  /* 0x0001100406ff85b2 */ /* 0x0022a20008000100 */
[----:B------:R-:W-:Y:S05]  /*0e60*/  BRA.U !UP6, `(.L_x_15) ;  /* 0x000000010e087547 */ /* 0x000fea000b800000 */
[----:B--2---:R-:W-:Y:S01]  /*0e70*/  UCGABAR_ARV ;  /* 0x00000000000079c7 */ /* 0x004fe20008000000 */
[----:B------:R-:W-:Y:S05]  /*0e80*/  BRA `(.L_x_16) ;  /* 0x0000000000047947 */ /* 0x000fea0003800000 */
.L_x_15:
[----:B--2---:R-:W-:Y:S01]  /*0e90*/  NOP ;  /* 0x0000000000007918 */ /* 0x004fe20000000000 */
.L_x_16:
[----:B------:R-:W2:Y:S01]  /*0ea0*/  S2UR UR22, SR_CTAID.X ;  /* 0x00000000001679c3 */ /* 0x000ea20000002500 */
[----:B------:R-:W-:-:S05]  /*0eb0*/  CS2R.32 R55, SR_CgaSize ;  /* 0x0000000000377805 */ /* 0x000fca0000008a00 */
[----:B------:R-:W-:-:S05]  /*0ec0*/  IMAD R55, R55, -0xa0, RZ ;  /* 0xffffff6037377824 */ /* 0x000fca00078e02ff */
[----:B-1----:R-:W-:-:S14]  /*0ed0*/  R2UR UR5, R55 ;  /* 0x00000000370572ca */ /* 0x002fdc00000e0000 */
[----:B------:R-:W1:Y:S01]  /*0ee0*/  LDCU UR5, c[0x0][UR5+0x2b0] ;  /* 0x00005600050577ac */ /* 0x000e620008000800 */
[----:B------:R-:W-:-:S05]  /*0ef0*/  CS2R.32 R55, SR_CgaSize ;  /* 0x0000000000377805 */ /* 0x000fca0000008a00 */
[----:B------:R-:W-:-:S05]  /*0f00*/  IMAD R55, R55, -0xa0, RZ ;  /* 0xffffff6037377824 */ /* 0x000fca00078e02ff */
[----:B------:R-:W-:-:S14]  /*0f10*/  R2UR UR4, R55 ;  /* 0x00000000370472ca */ /* 0x000fdc00000e0000 */
[----:B------:R-:W3:Y:S01]  /*0f20*/  LDCU UR4, c[0x0][UR4+0x2b4] ;  /* 0x00005680040477ac */ /* 0x000ee20008000800 */
[----:B------:R-:W4:Y:S01]  /*0f30*/  S2UR UR27, SR_CTAID.Y ;  /* 0x00000000001b79c3 */ /* 0x000f220000002600 */
[----:B------:R-:W-:-:S05]  /*0f40*/  CS2R.32 R55, SR_CgaSize ;  /* 0x0000000000377805 */ /* 0x000fca0000008a00 */
[----:B------:R-:W-:-:S05]  /*0f50*/  IMAD R55, R55, -0xa0, RZ ;  /* 0xffffff6037377824 */ /* 0x000fca00078e02ff */
[----:B------:R-:W-:-:S14]  /*0f60*/  R2UR UR7, R55 ;  /* 0x00000000370772ca */ /* 0x000fdc00000e0000 */
[----:B------:R-:W3:Y:S01]  /*0f70*/  LDCU UR7, c[0x0][UR7+0x2a0] ;  /* 0x00005400070777ac */ /* 0x000ee20008000800 */
[----:B------:R-:W-:-:S05]  /*0f80*/  CS2R.32 R55, SR_CgaSize ;  /* 0x0000000000377805 */ /* 0x000fca0000008a00 */
[----:B------:R-:W-:-:S05]  /*0f90*/  IMAD R55, R55, -0xa0, RZ ;  /* 0xffffff6037377824 */ /* 0x000fca00078e02ff */
[----:B------:R-:W-:-:S14]  /*0fa0*/  R2UR UR8, R55 ;  /* 0x00000000370872ca */ /* 0x000fdc00000e0000 */
[----:B------:R-:W3:Y:S01]  /*0fb0*/  LDCU UR8, c[0x0][UR8+0x2a4] ;  /* 0x00005480080877ac */ /* 0x000ee20008000800 */
[----:B------:R-:W-:Y:S01]  /*0fc0*/  UISETP.GT.U32.AND UP0, UPT, UR68, 0xffff, UPT ;  /* 0x0000ffff4400788c */ /* 0x000fe2000bf04070 */
[----:B------:R-:W3:Y:S01]  /*0fd0*/  LDCU UR21, c[0x0][0xb24] ;  /* 0x00016480ff1577ac */ /* 0x000ee20008000800 */
[----:B------:R-:W3:Y:S01]  /*0fe0*/  LDCU UR45, c[0x0][0xb24] ;  /* 0x00016480ff2d77ac */ /* 0x000ee20008000800 */
[----:B--2---:R-:W-:Y:S01]  /*0ff0*/  I2FP.F32.U32 R2, UR22 ;  /* 0x0000001600027c45 */ /* 0x004fe20008201000 */
[----:B------:R-:W2:Y:S04]  /*1000*/  LDCU UR25, c[0x0][0xb30] ;  /* 0x00016600ff1977ac */ /* 0x000ea80008000800 */
[----:B-1----:R-:W-:Y:S01]  /*1010*/  FMUL R2, R2, UR5 ;  /* 0x0000000502027c20 */ /* 0x002fe20008400000 */
[----:B------:R-:W-:Y:S01]  /*1020*/  USEL UR5, UR68, 0xffff, !UP0 ;  /* 0x0000ffff44057887 */ /* 0x000fe2000c000000 */
[----:B----4-:R-:W-:Y:S01]  /*1030*/  I2FP.F32.U32 R0, UR27 ;  /* 0x0000001b00007c45 */ /* 0x010fe20008201000 */
[----:B------:R-:W-:-:S03]  /*1040*/  USHF.L.U32 UR30, UR53, 0xa, URZ ;  /* 0x0000000a351e7899 */ /* 0x000fc600080006ff */
[----:B------:R-:W1:Y:S01]  /*1050*/  F2I.U32.TRUNC.NTZ R2, R2 ;  /* 0x0000000200027305 */ /* 0x000e62000020f000 */
[----:B------:R-:W-:Y:S01]  /*1060*/  ULOP3.LUT UR29, UR5, 0xffff, URZ, 0xc0, !UPT ;  /* 0x0000ffff051d7892 */ /* 0x000fe2000f8ec0ff */
[----:B---3--:R-:W-:-:S06]  /*1070*/  FMUL R0, R0, UR4 ;  /* 0x0000000400007c20 */ /* 0x008fcc0008400000 */
[----:B------:R-:W3:Y:S01]  /*1080*/  F2I.U32.TRUNC.NTZ R0, R0 ;  /* 0x0000000000007305 */ /* 0x000ee2000020f000 */
[----:B-1----:R-:W-:Y:S02]  /*1090*/  R2UR UR4, R2 ;  /* 0x00000000020472ca */ /* 0x002fe400000e0000 */
[----:B------:R-:W-:Y:S02]  /*10a0*/  PRMT R2, RZ, 0x7610, R2 ;  /* 0x00007610ff027816 */ /* 0x000fe40000000002 */
[----:B---3--:R-:W-:Y:S02]  /*10b0*/  R2UR UR6, R0 ;  /* 0x00000000000672ca */ /* 0x008fe400000e0000 */
[----:B------:R-:W-:-:S07]  /*10c0*/  PRMT R0, RZ, 0x7610, R0 ;  /* 0x00007610ff007816 */ /* 0x000fce0000000000 */
[----:B------:R-:W-:-:S04]  /*10d0*/  UIADD3 UR5, UPT, UPT, -UR4, URZ, URZ ;  /* 0x000000ff04057290 */ /* 0x000fc8000fffe1ff */
[----:B------:R-:W-:Y:S02]  /*10e0*/  UIMAD UR5, UR7, UR5, UR22 ;  /* 0x00000005070572a4 */ /* 0x000fe4000f8e0216 */
[----:B------:R-:W-:-:S04]  /*10f0*/  UIADD3 UR4, UPT, UPT, -UR6, URZ, URZ ;  /* 0x000000ff06047290 */ /* 0x000fc8000fffe1ff */
[----:B------:R-:W-:Y:S01]  /*1100*/  IMAD.U32 R55, RZ, RZ, UR5 ;  /* 0x00000005ff377e24 */ /* 0x000fe2000f8e00ff */
[----:B------:R-:W-:-:S06]  /*1110*/  UIMAD UR4, UR8, UR4, UR27 ;  /* 0x00000004080472a4 */ /* 0x000fcc000f8e021b */
[----:B------:R-:W-:Y:S01]  /*1120*/  IMAD.U32 R54, RZ, RZ, UR4 ;  /* 0x00000004ff367e24 */ /* 0x000fe2000f8e00ff */
[----:B--2---:R-:W-:Y:S06]  /*1130*/  BRA.U UP5, `(.L_x_17) ;  /* 0x0000000105447547 */ /* 0x004fec000b800000 */
[----:B------:R-:W-:Y:S02]  /*1140*/  R2UR UR4, R54 ;  /* 0x00000000360472ca */ /* 0x000fe400000e0000 */
[----:B------:R-:W-:-:S11]  /*1150*/  R2UR UR7, R55 ;  /* 0x00000000370772ca */ /* 0x000fd600000e0000 */
[----:B------:R-:W-:Y:S02]  /*1160*/  UISETP.NE.AND UP0, UPT, UR4, URZ, UPT ;  /* 0x000000ff0400728c */ /* 0x000fe4000bf05270 */
[----:B------:R-:W-:Y:S02]  /*1170*/  ULOP3.LUT UR4, UR7, 0x2, URZ, 0x3c, !UPT ;  /* 0x0000000207047892 */ /* 0x000fe4000f8e3cff */
[----:B------:R-:W-:Y:S02]  /*1180*/  UISETP.GT.U32.AND UP1, UPT, UR7, 0x1, UP0 ;  /* 0x000000010700788c */ /* 0x000fe40008724070 */
[----:B------:R-:W-:Y:S02]  /*1190*/  UISETP.GT.U32.AND UP0, UPT, UR4, 0x1, UP0 ;  /* 0x000000010400788c */ /* 0x000fe40008704070 */
[----:B------:R-:W-:Y:S02]  /*11a0*/  USEL UR5, URZ, 0x2, UP1 ;  /* 0x00000002ff057887 */ /* 0x000fe40008800000 */
[----:B------:R-:W-:-:S02]  /*11b0*/  USEL UR6, URZ, 0x1, UP1 ;  /* 0x00000001ff067887 */ /* 0x000fc40008800000 */
[----:B------:R-:W-:Y:S02]  /*11c0*/  USEL UR4, URZ, 0x4, UP0 ;  /* 0x00000004ff047887 */ /* 0x000fe40008000000 */
[----:B------:R-:W-:Y:S02]  /*11d0*/  ULOP3.LUT UR7, UR7, 0xfffffffe, URZ, 0xc0, !UPT ;  /* 0xfffffffe07077892 */ /* 0x000fe4000f8ec0ff */
[----:B------:R-:W-:Y:S02]  /*11e0*/  USEL UR8, URZ, 0x8, UP0 ;  /* 0x00000008ff087887 */ /* 0x000fe40008000000 */
[----:B------:R-:W-:-:S03]  /*11f0*/  UIADD3 UR4, UPT, UPT, UR4, UR5, UR6 ;  /* 0x0000000504047290 */ /* 0x000fc6000fffe006 */
[----:B------:R-:W-:Y:S01]  /*1200*/  UMOV UR5, 0x3 ;  /* 0x0000000300057882 */ /* 0x000fe20000000000 */
[----:B------:R-:W-:Y:S02]  /*1210*/  UIADD3 UR4, UPT, UPT, UR4, UR8, URZ ;  /* 0x0000000804047290 */ /* 0x000fe4000fffe0ff */
[----:B------:R-:W-:-:S04]  /*1220*/  USHF.L.U32 UR5, UR5, UR7, URZ ;  /* 0x0000000705057299 */ /* 0x000fc800080006ff */
[----:B------:R-:W-:Y:S02]  /*1230*/  IMAD.U32 R2, RZ, RZ, UR4 ;  /* 0x00000004ff027e24 */ /* 0x000fe4000f8e00ff */
[----:B------:R-:W-:-:S07]  /*1240*/  IMAD.U32 R0, RZ, RZ, UR5 ;  /* 0x00000005ff007e24 */ /* 0x000fce000f8e00ff */
.L_x_17:
[----:B------:R-:W1:Y:S01]  /*1250*/  S2UR UR36, SR_CTAID.Z ;  /* 0x00000000002479c3 */ /* 0x000e620000002700 */
[----:B------:R-:W-:Y:S01]  /*1260*/  UISETP.GE.AND UP0, UPT, UR21, 0x1, UPT ;  /* 0x000000011500788c */ /* 0x000fe2000bf06270 */
[----:B------:R-:W-:Y:S01]  /*1270*/  UMOV UR28, 0x5 ;  /* 0x00000005001c7882 */ /* 0x000fe20000000000 */
[----:B------:R-:W-:-:S07]  /*1280*/  UMOV UR26, UR22 ;  /* 0x00000016001a7c82 */ /* 0x000fce0008000000 */
[----:B------:R-:W-:Y:S05]  /*1290*/  BRA.U !UP0, `(.L_x_18) ;  /* 0x0000000108d47547 */ /* 0x000fea000b800000 */
[----:B------:R-:W2:Y:S01]  /*12a0*/  LDCU.128 UR16, c[0x0][0xb10] ;  /* 0x00016200ff1077ac */ /* 0x000ea20008000c00 */
[----:B------:R-:W3:Y:S01]  /*12b0*/  LDCU UR6, c[0x0][0x370] ;  /* 0x00006e00ff0677ac */ /* 0x000ee20008000800 */
[----:B------:R-:W4:Y:S01]  /*12c0*/  LDCU UR7, c[0x0][0x374] ;  /* 0x00006e80ff0777ac */ /* 0x000f220008000800 */
[----:B------:R-:W1:Y:S01]  /*12d0*/  LDCU UR23, c[0x0][0xb0c] ;  /* 0x00016180ff1777ac */ /* 0x000e620008000800 */
[----:B------:R-:W1:Y:S01]  /*12e0*/  LDCU UR24, c[0x0][0xb20] ;  /* 0x00016400ff1877ac */ /* 0x000e620008000800 */
[----:B------:R-:W1:Y:S01]  /*12f0*/  LDCU.64 UR8, c[0x0][0xb28] ;  /* 0x00016500ff0877ac */ /* 0x000e620008000a00 */
[----:B--2---:R-:W-:Y:S02]  /*1300*/  UISETP.NE.AND UP3, UPT, UR18, 0x1, UPT ;  /* 0x000000011200788c */ /* 0x004fe4000bf65270 */
[----:B----4-:R-:W-:Y:S02]  /*1310*/  UIMAD.WIDE.U32 UR10, UR7, UR19, URZ ;  /* 0x00000013070a72a5 */ /* 0x010fe4000f8e00ff */
[----:B---3--:R-:W-:-:S02]  /*1320*/  UIMAD.WIDE.U32 UR12, UR6, UR16, URZ ;  /* 0x00000010060c72a5 */ /* 0x008fc4000f8e00ff */
[----:B-1----:R-:W-:Y:S02]  /*1330*/  UISETP.NE.AND UP0, UPT, UR23, 0x1, UPT ;  /* 0x000000011700788c */ /* 0x002fe4000bf05270 */
[----:B------:R-:W-:Y:S01]  /*1340*/  UIMAD.WIDE.U32 UR4, UR22, UR16, URZ ;  /* 0x00000010160472a5 */ /* 0x000fe2000f8e00ff */
[----:B------:R-:W-:Y:S02]  /*1350*/  UMOV UR10, UR11 ;  /* 0x0000000b000a7c82 */ /* 0x000fe40008000000 */
[----:B------:R-:W-:Y:S01]  /*1360*/  UMOV UR12, UR13 ;  /* 0x0000000d000c7c82 */ /* 0x000fe20008000000 */
[----:B------:R-:W-:Y:S02]  /*1370*/  @UP3 USHF.R.U32.HI UR7, URZ, UR24, UR10 ;  /* 0x00000018ff073299 */ /* 0x000fe4000801160a */
[----:B------:R-:W-:Y:S01]  /*1380*/  UISETP.NE.AND UP1, UPT, UR21, 0x1, UPT ;  /* 0x000000011500788c */ /* 0x000fe2000bf25270 */
[----:B------:R-:W-:Y:S02]  /*1390*/  UMOV UR4, UR5 ;  /* 0x0000000500047c82 */ /* 0x000fe40008000000 */
[----:B------:R-:W-:-:S02]  /*13a0*/  @UP0 USHF.R.U32.HI UR6, URZ, UR17, UR12 ;  /* 0x00000011ff060299 */ /* 0x000fc4000801160c */
[----:B------:R-:W-:Y:S02]  /*13b0*/  USHF.R.U32.HI UR4, URZ, UR17, UR4 ;  /* 0x00000011ff047299 */ /* 0x000fe40008011604 */
[----:B------:R-:W-:Y:S02]  /*13c0*/  UIMAD.WIDE.U32 UR12, UR27, UR19, URZ ;  /* 0x000000131b0c72a5 */ /* 0x000fe4000f8e00ff */
[----:B------:R-:W-:Y:S02]  /*13d0*/  UIMAD.WIDE.U32 UR10, UR7, UR8, URZ ;  /* 0x00000008070a72a5 */ /* 0x000fe4000f8e00ff */
[----:B------:R-:W-:Y:S02]  /*13e0*/  UIMAD.WIDE.U32 UR14, UR6, UR8, URZ ;  /* 0x00000008060e72a5 */ /* 0x000fe4000f8e00ff */
[----:B------:R-:W-:-:S03]  /*13f0*/  USEL UR5, UR22, UR4, !UP0 ;  /* 0x0000000416057287 */ /* 0x000fc6000c000000 */
[----:B------:R-:W-:Y:S01]  /*1400*/  UMOV UR4, UR13 ;  /* 0x0000000d00047c82 */ /* 0x000fe20008000000 */
[----:B------:R-:W-:Y:S01]  /*1410*/  UMOV UR10, UR11 ;  /* 0x0000000b000a7c82 */ /* 0x000fe20008000000 */
[----:B------:R-:W-:Y:S02]  /*1420*/  USHF.R.U32.HI UR4, URZ, UR24, UR4 ;  /* 0x00000018ff047299 */ /* 0x000fe40008011604 */
[----:B------:R-:W-:Y:S01]  /*1430*/  @UP1 USHF.R.U32.HI UR7, URZ, UR9, UR10 ;  /* 0x00000009ff071299 */ /* 0x000fe2000801160a */
[----:B------:R-:W-:Y:S01]  /*1440*/  UMOV UR14, UR15 ;  /* 0x0000000f000e7c82 */ /* 0x000fe20008000000 */
[----:B------:R-:W-:Y:S02]  /*1450*/  USEL UR4, UR27, UR4, !UP3 ;  /* 0x000000041b047287 */ /* 0x000fe4000d800000 */
[----:B------:R-:W-:Y:S02]  /*1460*/  @UP1 USHF.R.U32.HI UR6, URZ, UR9, UR14 ;  /* 0x00000009ff061299 */ /* 0x000fe4000801160e */
[----:B------:R-:W-:-:S02]  /*1470*/  UIMAD UR7, UR7, UR21, URZ ;  /* 0x00000015070772a4 */ /* 0x000fc4000f8e02ff */
[----:B------:R-:W-:Y:S02]  /*1480*/  UIMAD UR12, UR6, UR21, URZ ;  /* 0x00000015060c72a4 */ /* 0x000fe4000f8e02ff */
[----:B------:R-:W-:Y:S02]  /*1490*/  UISETP.GE.AND UP0, UPT, UR4, UR7, UPT ;  /* 0x000000070400728c */ /* 0x000fe4000bf06270 */
[----:B------:R-:W-:Y:S02]  /*14a0*/  UIMAD.WIDE.U32 UR10, UR4, UR8, URZ ;  /* 0x00000008040a72a5 */ /* 0x000fe4000f8e00ff */
[----:B------:R-:W-:Y:S02]  /*14b0*/  UISETP.GE.OR UP0, UPT, UR5, UR12, UP0 ;  /* 0x0000000c0500728c */ /* 0x000fe40008706670 */
[----:B------:R-:W-:Y:S02]  /*14c0*/  UIMAD.WIDE.U32 UR12, UR5, UR8, URZ ;  /* 0x00000008050c72a5 */ /* 0x000fe4000f8e00ff */
[----:B------:R-:W-:Y:S01]  /*14d0*/  UIADD3 UR10, UPT, UPT, -UR4, URZ, URZ ;  /* 0x000000ff040a7290 */ /* 0x000fe2000fffe1ff */
[----:B------:R-:W-:Y:S01]  /*14e0*/  UMOV UR8, UR11 ;  /* 0x0000000b00087c82 */ /* 0x000fe20008000000 */
[----:B------:R-:W-:-:S02]  /*14f0*/  UIADD3 UR26, UPT, UPT, -UR5, URZ, URZ ;  /* 0x000000ff051a7290 */ /* 0x000fc4000fffe1ff */
[----:B------:R-:W-:-:S03]  /*1500*/  USHF.R.U32.HI UR8, URZ, UR9, UR8 ;  /* 0x00000009ff087299 */ /* 0x000fc60008011608 */
[----:B------:R-:W-:Y:S01]  /*1510*/  @!UP0 UMOV UR7, UR13 ;  /* 0x0000000d00078c82 */ /* 0x000fe20008000000 */
[----:B------:R-:W-:Y:S02]  /*1520*/  UIMAD UR27, UR18, UR10, UR27 ;  /* 0x0000000a121b72a4 */ /* 0x000fe4000f8e021b */
[----:B------:R-:W-:Y:S02]  /*1530*/  USEL UR8, UR4, UR8, !UP1 ;  /* 0x0000000804087287 */ /* 0x000fe4000c800000 */
[----:B------:R-:W-:Y:S02]  /*1540*/  @!UP0 USHF.R.U32.HI UR7, URZ, UR9, UR7 ;  /* 0x00000009ff078299 */ /* 0x000fe40008011607 */
[----:B------:R-:W-:Y:S02]  /*1550*/  UIADD3 UR9, UPT, UPT, -UR8, URZ, URZ ;  /* 0x000000ff08097290 */ /* 0x000fe4000fffe1ff */
[----:B------:R-:W-:Y:S02]  /*1560*/  @!UP0 USEL UR7, UR5, UR7, !UP1 ;  /* 0x0000000705078287 */ /* 0x000fe4000c800000 */
[----:B------:R-:W-:-:S02]  /*1570*/  UIMAD UR9, UR21, UR9, UR4 ;  /* 0x00000009150972a4 */ /* 0x000fc4000f8e0204 */
[----:B------:R-:W-:Y:S02]  /*1580*/  @!UP0 UIADD3 UR8, UPT, UPT, UR8, -UR7, URZ ;  /* 0x8000000708088290 */ /* 0x000fe4000fffe0ff */
[----:B------:R-:W-:Y:S02]  /*1590*/  @!UP0 UIMAD UR6, UR9, UR6, UR7 ;  /* 0x00000006090682a4 */ /* 0x000fe4000f8e0207 */
[----:B------:R-:W-:Y:S02]  /*15a0*/  @!UP0 UIMAD UR4, UR8, UR21, UR5 ;  /* 0x00000015080482a4 */ /* 0x000fe4000f8e0205 */
[----:B------:R-:W-:Y:S02]  /*15b0*/  UIMAD UR26, UR23, UR26, UR22 ;  /* 0x0000001a171a72a4 */ /* 0x000fe4000f8e0216 */
[----:B------:R-:W-:Y:S01]  /*15c0*/  UIMAD UR27, UR4, UR18, UR27 ;  /* 0x00000012041b72a4 */ /* 0x000fe2000f8e021b */
[----:B------:R-:W-:Y:S02]  /*15d0*/  @!UP0 UMOV UR5, UR6 ;  /* 0x0000000600058c82 */ /* 0x000fe40008000000 */
[----:B------:R-:W-:-:S12]  /*15e0*/  UIMAD UR26, UR5, UR23, UR26 ;  /* 0x00000017051a72a4 */ /* 0x000fd8000f8e021a */
.L_x_18:
[----:B------:R-:W-:Y:S02]  /*15f0*/  UISETP.NE.AND UP1, UPT, UR25, 0x1, UPT ;  /* 0x000000011900788c */ /* 0x000fe4000bf25270 */
[----:B------:R-:W-:Y:S02]  /*1600*/  UISETP.NE.AND UP0, UPT, UR20, 0x2, UPT ;  /* 0x000000021400788c */ /* 0x000fe4000bf05270 */
[----:B------:R-:W-:Y:S02]  /*1610*/  ULOP3.LUT UR30, UR30, 0x800, URZ, 0xc0, !UPT ;  /* 0x000008001e1e7892 */ /* 0x000fe4000f8ec0ff */
[----:B------:R-:W-:-:S03]  /*1620*/  USHF.L.U32 UR29, UR28, UR29, URZ ;  /* 0x0000001d1c1d7299 */ /* 0x000fc600080006ff */
[----:B------:R-:W-:Y:S09]  /*1630*/  BRA.U UP1, `(.L_x_19) ;  /* 0x0000000101407547 */ /* 0x000ff2000b800000 */
[----:B------:R-:W2:Y:S01]  /*1640*/  LDCU.128 UR8, c[0x0][0xb10] ;  /* 0x00016200ff0877ac */ /* 0x000ea20008000c00 */
[----:B------:R-:W3:Y:S01]  /*1650*/  LDCU UR12, c[0x0][0xb0c] ;  /* 0x00016180ff0c77ac */ /* 0x000ee20008000800 */
[----:B------:R-:W4:Y:S01]  /*1660*/  LDCU UR13, c[0x0][0xb20] ;  /* 0x00016400ff0d77ac */ /* 0x000f220008000800 */
[----:B--2---:R-:W-:Y:S02]  /*1670*/  UIMAD.WIDE.U32 UR4, UR26, UR8, URZ ;  /* 0x000000081a0472a5 */ /* 0x004fe4000f8e00ff */
[----:B------:R-:W-:Y:S02]  /*1680*/  UIMAD.WIDE.U32 UR6, UR27, UR11, URZ ;  /* 0x0000000b1b0672a5 */ /* 0x000fe4000f8e00ff */
[----:B---3--:R-:W-:Y:S02]  /*1690*/  UISETP.NE.AND UP1, UPT, UR12, 0x1, UPT ;  /* 0x000000010c00788c */ /* 0x008fe4000bf25270 */
[----:B------:R-:W-:-:S03]  /*16a0*/  USHF.R.U32.HI UR5, URZ, UR9, UR5 ;  /* 0x00000009ff057299 */ /* 0x000fc60008011605 */
[----:B------:R-:W-:Y:S01]  /*16b0*/  UMOV UR4, UR7 ;  /* 0x0000000700047c82 */ /* 0x000fe20008000000 */
[----:B------:R-:W-:Y:S02]  /*16c0*/  USEL UR5, UR26, UR5, !UP1 ;  /* 0x000000051a057287 */ /* 0x000fe4000c800000 */
[----:B------:R-:W-:Y:S02]  /*16d0*/  UISETP.NE.AND UP1, UPT, UR10, 0x1, UPT ;  /* 0x000000010a00788c */ /* 0x000fe4000bf25270 */
[----:B----4-:R-:W-:-:S04]  /*16e0*/  USHF.R.U32.HI UR4, URZ, UR13, UR4 ;  /* 0x0000000dff047299 */ /* 0x010fc80008011604 */
[----:B------:R-:W-:-:S04]  /*16f0*/  USEL UR4, UR27, UR4, !UP1 ;  /* 0x000000041b047287 */ /* 0x000fc8000c800000 */
[----:B------:R-:W-:Y:S02]  /*1700*/  UIADD3 UR6, UPT, UPT, -UR4, UR5, URZ ;  /* 0x0000000504067290 */ /* 0x000fe4000fffe1ff */
[----:B------:R-:W-:Y:S02]  /*1710*/  UIADD3 UR4, UPT, UPT, UR4, -UR5, URZ ;  /* 0x8000000504047290 */ /* 0x000fe4000fffe0ff */
[----:B------:R-:W-:Y:S02]  /*1720*/  UIMAD UR27, UR6, UR10, UR27 ;  /* 0x0000000a061b72a4 */ /* 0x000fe4000f8e021b */
[----:B------:R-:W-:-:S12]  /*1730*/  UIMAD UR26, UR4, UR12, UR26 ;  /* 0x0000000c041a72a4 */ /* 0x000fd8000f8e021a */
.L_x_19:
[----:B------:R-:W-:Y:S05]  /*1740*/  BRA.U !UP6, `(.L_x_20) ;  /* 0x000000010e0c7547 */ /* 0x000fea000b800000 */
[----:B------:R-:W-:Y:S01]  /*1750*/  UCGABAR_WAIT ;  /* 0x0000000000007dc7 */ /* 0x000fe20008000000 */
[----:B------:R-:W-:Y:S01]  /*1760*/  CCTL.IVALL ;  /* 0x00000000ff00798f */ /* 0x000fe20002000000 */
[----:B------:R-:W-:Y:S05]  /*1770*/  BRA `(.L_x_21) ;  /* 0x0000000000047947 */ /* 0x000fea0003800000 */
.L_x_20:
[----:B------:R-:W-:Y:S06]  /*1780*/  BAR.SYNC.DEFER_BLOCKING 0x0 ;  /* 0x0000000000007b1d */ /* 0x000fec0000010000 */
.L_x_21:
[----:B------:R-:W-:Y:S05]  /*1790*/  BRA.U UP0, `(.L_x_22) ;  /* 0x0000001500607547 */ /* 0x000fea000b800000 */
[----:B------:R-:W2:Y:S01]  /*17a0*/  LDCU UR6, c[0x0][0x38c] ;  /* 0x00007180ff0677ac */ /* 0x000ea20008000800 */
[----:B------:R-:W-:Y:S01]  /*17b0*/  PLOP3.LUT P1, PT, PT, PT, UP4, 0x80, 0x8 ;  /* 0x000000000008781c */ /* 0x000fe20003f2f048 */
[----:B------:R-:W-:Y:S01]  /*17c0*/  IMAD.MOV.U32 R12, RZ, RZ, 0x1 ;  /* 0x00000001ff0c7424 */ /* 0x000fe200078e00ff */
[----:B------:R-:W-:Y:S01]  /*17d0*/  ISETP.NE.AND P2, PT, R3, RZ, P3 ;  /* 0x000000ff0300720c */ /* 0x000fe20001f45270 */
[----:B------:R-:W-:Y:S01]  /*17e0*/  UISETP.NE.AND UP1, UPT, UR20, URZ, UPT ;  /* 0x000000ff1400728c */ /* 0x000fe2000bf25270 */
[----:B------:R-:W-:Y:S02]  /*17f0*/  PLOP3.LUT P1, PT, P1, PT, PT, 0x8, 0x80 ;  /* 0x000000000080781c */ /* 0x000fe40000f2e170 */
[----:B------:R-:W-:Y:S01]  /*1800*/  CS2R R10, SRZ ;  /* 0x00000000000a7805 */ /* 0x000fe2000001ff00 */
[----:B------:R-:W-:Y:S01]  /*1810*/  IMAD.MOV.U32 R9, RZ, RZ, RZ ;  /* 0x000000ffff097224 */ /* 0x000fe200078e00ff */
[----:B------:R-:W3:Y:S01]  /*1820*/  LDCU UR47, c[0x0][0x370] ;  /* 0x00006e00ff2f77ac */ /* 0x000ee20008000800 */
[----:B------:R-:W-:Y:S01]  /*1830*/  IMAD.MOV.U32 R8, RZ, RZ, 0x1 ;  /* 0x00000001ff087424 */ /* 0x000fe200078e00ff */
[----:B------:R-:W4:Y:S01]  /*1840*/  LDCU.64 UR40, c[0x0][0x348] ;  /* 0x00006900ff2877ac */ /* 0x000f220008000a00 */
[----:B------:R-:W-:-:S02]  /*1850*/  USHF.L.U32 UR56, UR22, 0x6, URZ ;  /* 0x0000000616387899 */ /* 0x000fc400080006ff */
[----:B--2---:R-:W-:Y:S02]  /*1860*/  UIADD3 UR5, UPT, UPT, UR6, 0x3f, URZ ;  /* 0x0000003f06057890 */ /* 0x004fe4000fffe0ff */
[----:B------:R-:W-:Y:S02]  /*1870*/  UIADD3 UR55, UPT, UPT, UR6, 0x7e, URZ ;  /* 0x0000007e06377890 */ /* 0x000fe4000fffe0ff */
[----:B------:R-:W-:Y:S01]  /*1880*/  USHF.R.S32.HI UR4, URZ, 0x1f, UR5 ;  /* 0x0000001fff047899 */ /* 0x000fe20008011405 */
[----:B------:R-:W2:Y:S03]  /*1890*/  LDCU UR46, c[0x0][0x374] ;  /* 0x00006e80ff2e77ac */ /* 0x000ea60008000800 */
[----:B------:R-:W-:Y:S02]  /*18a0*/  ULEA.HI UR4, UR4, UR5, URZ, 0x6 ;  /* 0x0000000504047291 */ /* 0x000fe4000f8f30ff */
[----:B------:R-:W-:-:S02]  /*18b0*/  USHF.L.U32 UR5, UR22, 0x7, URZ ;  /* 0x0000000716057899 */ /* 0x000fc400080006ff */
[----:B------:R-:W-:Y:S02]  /*18c0*/  USHF.R.S32.HI UR49, URZ, 0x6, UR4 ;  /* 0x00000006ff317899 */ /* 0x000fe40008011404 */
[----:B------:R-:W-:Y:S02]  /*18d0*/  UIADD3 UR4, UPT, UPT, UR6, -0x1, URZ ;  /* 0xffffffff06047890 */ /* 0x000fe4000fffe0ff */
[----:B------:R-:W-:Y:S02]  /*18e0*/  UISETP.LT.U32.AND UP0, UPT, UR49, 0x4, UPT ;  /* 0x000000043100788c */ /* 0x000fe4000bf01070 */
[----:B------:R-:W-:Y:S02]  /*18f0*/  UISETP.GE.U32.AND UP2, UPT, UR4, -0x7f, UPT ;  /* 0xffffff810400788c */ /* 0x000fe4000bf46070 */
[----:B------:R-:W-:Y:S02]  /*1900*/  USEL UR48, UR49, 0x4, UP0 ;  /* 0x0000000431307887 */ /* 0x000fe40008000000 */
[----:B------:R-:W-:-:S02]  /*1910*/  ULOP3.LUT UR5, UR5, 0x80, URZ, 0xc0, !UPT ;  /* 0x0000008005057892 */ /* 0x000fc4000f8ec0ff */
[----:B------:R-:W-:Y:S02]  /*1920*/  UIADD3 UR4, UPT, UPT, UR48, -0x1, URZ ;  /* 0xffffffff30047890 */ /* 0x000fe4000fffe0ff */
[----:B------:R-:W-:Y:S02]  /*1930*/  USEL UR31, UR54, 0x2, UP1 ;  /* 0x00000002361f7887 */ /* 0x000fe40008800000 */
[----:B------:R-:W-:Y:S02]  /*1940*/  ULEA.HI UR51, UR30, UR5, URZ, 0x1b ;  /* 0x000000051e337291 */ /* 0x000fe4000f8fd8ff */
[----:B------:R-:W-:Y:S02]  /*1950*/  @UP2 UIADD3 UR4, UPT, UPT, UR48, URZ, URZ ;  /* 0x000000ff30042290 */ /* 0x000fe4000fffe0ff */
[----:B------:R-:W-:Y:S02]  /*1960*/  UIADD3 UR52, UPT, UPT, UR49, -UR48, URZ ;  /* 0x8000003031347290 */ /* 0x000fe4000fffe0ff */
[----:B------:R-:W-:-:S02]  /*1970*/  UIADD3 UR42, UPT, UPT, UR4, 0x1, URZ ;  /* 0x00000001042a7890 */ /* 0x000fc4000fffe0ff */
[----:B------:R-:W-:Y:S01]  /*1980*/  UIADD3 UR50, UPT, UPT, -UR4, URZ, URZ ;  /* 0x000000ff04327290 */ /* 0x000fe2000fffe1ff */
[----:B--234-:R-:W-:-:S11]  /*1990*/  UMOV UR15, URZ ;  /* 0x000000ff000f7c82 */ /* 0x01cfd60008000000 */
.L_x_44:
[----:B------:R-:W-:Y:S01]  /*19a0*/  UISETP.NE.AND UP0, UPT, UR53, URZ, UPT ;  /* 0x000000ff3500728c */ /* 0x000fe2000bf05270 */
[----:B------:R-:W2:Y:S08]  /*19b0*/  S2UR UR53, SR_CgaCtaId ;  /* 0x00000000003579c3 */ /* 0x000eb00000008800 */
[----:B------:R-:W-:Y:S05]  /*19c0*/  BRA.U UP0, `(.L_x_23) ;  /* 0x0000000100347547 */ /* 0x000fea000b800000 */
[----:B------:R-:W3:Y:S01]  /*19d0*/  S2R R0, SR_CgaCtaId ;  /* 0x0000000000007919 */ /* 0x000ee20000008800 */
[----:B------:R-:W-:-:S04]  /*19e0*/  MOV R2, 0x400 ;  /* 0x0000040000027802 */ /* 0x000fc80000000f00 */
[----:B---3--:R-:W-:Y:S02]  /*19f0*/  LEA R0, R0, R2, 0x18 ;  /* 0x0000000200007211 */ /* 0x008fe400078ec0ff */
[----:B------:R-:W-:-:S03]  /*1a00*/  SHF.L.U32 R2, R8, 0x1f, RZ ;  /* 0x0000001f08027819 */ /* 0x000fc600000006ff */
[----:B------:R-:W-:-:S04]  /*1a10*/  IMAD R0, R9, 0x8, R0 ;  /* 0x0000000809007824 */ /* 0x000fc800078e0200 */
[----:B------:R-:W3:Y:S02]  /*1a20*/  SYNCS.PHASECHK.TRANS64.TRYWAIT P0, [R0+URZ+0x100], R2 ;  /* 0x00010002000075a7 */ /* 0x000ee400080011ff */
[----:B---3--:R-:W-:Y:S05]  /*1a30*/  @!P0 BRA `(.L_x_24) ;  /* 0x000000a800c48947 */ /* 0x008fea0003800000 */
.L_x_187:
[----:B------:R-:W-:Y:S01]  /*1a40*/  VIADD R9, R9, 0x1 ;  /* 0x0000000109097836 */ /* 0x000fe20000000000 */
[----:B------:R3:W-:Y:S04]  /*1a50*/  SYNCS.ARRIVE.TRANS64.A1T0 RZ, [R0+URZ+0xf0], RZ ;  /* 0x0000f0ff00ff79a7 */ /* 0x0007e800081000ff */
[----:B------:R-:W-:-:S04]  /*1a60*/  ISETP.NE.AND P0, PT, R9, 0x2, PT ;  /* 0x000000020900780c */ /* 0x000fc80003f05270 */
[----:B------:R-:W-:Y:S02]  /*1a70*/  SEL R9, R9, RZ, P0 ;  /* 0x000000ff09097207 */ /* 0x000fe40000000000 */
[----:B---3--:R-:W-:-:S04]  /*1a80*/  SEL R0, RZ, 0x1, P0 ;  /* 0x00000001ff007807 */ /* 0x008fc80000000000 */
[----:B------:R-:W-:-:S07]  /*1a90*/  LOP3.LUT R8, R8, R0, RZ, 0x3c, !PT ;  /* 0x0000000008087212 */ /* 0x000fce00078e3cff */
.L_x_23:
[----:B------:R-:W-:Y:S01]  /*1aa0*/  UMOV UR14, 0x400 ;  /* 0x00000400000e7882 */ /* 0x000fe20000000000 */
[----:B------:R-:W-:Y:S01]  /*1ab0*/  SHF.L.U32 R0, R12, 0x1f, RZ ;  /* 0x0000001f0c007819 */ /* 0x000fe200000006ff */
[----:B--2---:R-:W-:Y:S02]  /*1ac0*/  ULEA UR14, UR53, UR14, 0x18 ;  /* 0x0000000e350e7291 */ /* 0x004fe4000f8ec0ff */
[----:B------:R-:W-:Y:S02]  /*1ad0*/  UISETP.GE.U32.AND UP0, UPT, UR55, 0x7f, UPT ;  /* 0x0000007f3700788c */ /* 0x000fe4000bf06070 */
[----:B------:R-:W-:Y:S02]  /*1ae0*/  ULEA UR4, UR15, UR14, 0x3 ;  /* 0x0000000e0f047291 */ /* 0x000fe4000f8e18ff */
[----:B------:R-:W-:Y:S01]  /*1af0*/  ULEA UR19, UR27, UR51, 0x8 ;  /* 0x000000331b137291 */ /* 0x000fe2000f8e40ff */
[----:B------:R-:W-:-:S06]  /*1b00*/  UMOV UR13, URZ ;  /* 0x000000ff000d7c82 */ /* 0x000fcc0008000000 */
[----:B------:R2:W3:Y:S01]  /*1b10*/  SYNCS.PHASECHK.TRANS64.TRYWAIT P0, [UR4+0x20], R0 ;  /* 0x00002000ff0075a7 */ /* 0x0004e20008001104 */
[----:B------:R-:W-:-:S04]  /*1b20*/  ULEA.HI UR4, UR26, UR26, URZ, 0x1 ;  /* 0x0000001a1a047291 */ /* 0x000fc8000f8f08ff */
[----:B------:R-:W-:-:S04]  /*1b30*/  USHF.L.U32 UR4, UR4, 0x6, URZ ;  /* 0x0000000604047899 */ /* 0x000fc800080006ff */
[----:B------:R-:W-:-:S04]  /*1b40*/  ULOP3.LUT UR35, UR4, 0xffffff80, URZ, 0xc0, !UPT ;  /* 0xffffff8004237892 */ /* 0x000fc8000f8ec0ff */
[----:B------:R-:W-:Y:S01]  /*1b50*/  ULOP3.LUT UR35, UR35, 0x40, UR56, 0xf8, !UPT ;  /* 0x0000004023237892 */ /* 0x000fe2000f8ef838 */
[----:B------:R-:W-:Y:S11]  /*1b60*/  BRA.U !UP0, `(.L_x_25) ;  /* 0x0000000108f87547 */ /* 0x000ff6000b800000 */
[----:B------:R-:W-:Y:S01]  /*1b70*/  UMOV UR21, UR50 ;  /* 0x0000003200157c82 */ /* 0x000fe20008000000 */
[----:B------:R-:W-:Y:S01]  /*1b80*/  UMOV UR4, UR15 ;  /* 0x0000000f00047c82 */ /* 0x000fe20008000000 */
[----:B------:R-:W-:-:S05]  /*1b90*/  UMOV UR26, 0x20 ;  /* 0x00000020001a7882 */ /* 0x000fca0000000000 */
.L_x_31:
[----:B------:R-:W-:Y:S01]  /*1ba0*/  ULEA UR33, UR4, UR14, 0x3 ;  /* 0x0000000e04217291 */ /* 0x000fe2000f8e18ff */
[----:B------:R-:W-:Y:S01]  /*1bb0*/  @P3 MOV R2, 0x18000 ;  /* 0x0001800000023802 */ /* 0x000fe20000000f00 */
[----:B-1-3--:R-:W-:Y:S10]  /*1bc0*/  @P0 BRA `(.L_x_26) ;  /* 0x00000000000c0947 */ /* 0x00aff40003800000 */
[----:B------:R-:W-:-:S04]  /*1bd0*/  SHF.L.U32 R3, R12, 0x1f, RZ ;  /* 0x0000001f0c037819 */ /* 0x000fc800000006ff */
[----:B------:R-:W3:Y:S02]  /*1be0*/  SYNCS.PHASECHK.TRANS64.TRYWAIT P0, [UR33+0x20], R3 ;  /* 0x00002003ff0075a7 */ /* 0x000ee40008001121 */
[----:B---3--:R-:W-:Y:S05]  /*1bf0*/  @!P0 BRA `(.L_x_27) ;  /* 0x000000a800688947 */ /* 0x008fea0003800000 */
.L_x_26:
[----:B------:R3:W-:Y:S01]  /*1c00*/  @P3 SYNCS.ARRIVE.TRANS64 RZ, [UR33], R2 ;  /* 0x00000002ffff39a7 */ /* 0x0007e20008000021 */
[----:B------:R-:W-:Y:S02]  /*1c10*/  ULOP3.LUT UR5, UR31, 0x2, URZ, 0xfc, !UPT ;  /* 0x000000021f057892 */ /* 0x000fe4000f8efcff */
[----:B------:R-:W-:Y:S02]  /*1c20*/  UIADD3 UR21, UPT, UPT, UR21, 0x1, URZ ;  /* 0x0000000115157890 */ /* 0x000fe4000fffe0ff */
[----:B------:R-:W-:Y:S02]  /*1c30*/  UISETP.NE.AND UP0, UPT, UR5, 0x2, UPT ;  /* 0x000000020500788c */ /* 0x000fe4000bf05270 */
[----:B------:R-:W-:-:S07]  /*1c40*/  UISETP.NE.AND UP2, UPT, UR21, 0x1, UPT ;  /* 0x000000011500788c */ /* 0x000fce000bf45270 */
[----:B------:R-:W-:Y:S05]  /*1c50*/  BRA.U UP0, `(.L_x_28) ;  /* 0x0000000100047547 */ /* 0x000fea000b800000 */
[----:B-1----:R-:W-:Y:S05]  /*1c60*/  BPT.TRAP 0x1 ;  /* 0x000000040000795c */ /* 0x002fea0000300000 */
.L_x_28:
[----:B------:R-:W-:Y:S04]  /*1c70*/  BSSY.RECONVERGENT B0, `(.L_x_29) ;  /* 0x0000003000007945 */ /* 0x000fe80003800200 */
[----:B------:R-:W-:Y:S05]  /*1c80*/  @!P2 BRA `(.L_x_30) ;  /* 0x000000000004a947 */ /* 0x000fea0003800000 */
[----:B-1----:R-:W-:Y:S05]  /*1c90*/  BPT.TRAP 0x1 ;  /* 0x000000040000795c */ /* 0x002fea0000300000 */
.L_x_30:
[----:B-1----:R-:W-:Y:S05]  /*1ca0*/  BSYNC.RECONVERGENT B0 ;  /* 0x0000000000007941 */ /* 0x002fea0003800200 */
.L_x_29:
[----:B------:R-:W-:Y:S02]  /*1cb0*/  UIADD3 UR5, UPT, UPT, UR4, 0x1, URZ ;  /* 0x0000000104057890 */ /* 0x000fe4000fffe0ff */
[----:B------:R-:W-:Y:S02]  /*1cc0*/  ULEA UR8, UR4, UR30, 0xd ;  /* 0x0000001e04087291 */ /* 0x000fe4000f8e68ff */
[----:B------:R-:W-:Y:S02]  /*1cd0*/  UISETP.NE.AND UP0, UPT, UR5, 0x4, UPT ;  /* 0x000000040500788c */ /* 0x000fe4000bf05270 */
[----:B------:R-:W-:Y:S02]  /*1ce0*/  ULEA UR24, UR4, UR14, 0xe ;  /* 0x0000000e04187291 */ /* 0x000fe4000f8e70ff */
[----:B------:R-:W-:Y:S02]  /*1cf0*/  USEL UR6, URZ, 0x1, UP0 ;  /* 0x00000001ff067887 */ /* 0x000fe40008000000 */
[----:B------:R-:W-:-:S02]  /*1d00*/  USEL UR15, UR5, URZ, UP0 ;  /* 0x000000ff050f7287 */ /* 0x000fc40008000000 */
[----:B------:R-:W-:Y:S02]  /*1d10*/  UIADD3 UR4, UP0, UPT, UR40, 0x180, URZ ;  /* 0x0000018028047890 */ /* 0x000fe4000ff1e0ff */
[----:B------:R-:W-:Y:S01]  /*1d20*/  ULEA UR5, UR15, UR14, 0x3 ;  /* 0x0000000e0f057291 */ /* 0x000fe2000f8e18ff */
[----:B------:R-:W-:Y:S01]  /*1d30*/  LOP3.LUT R12, R12, UR6, RZ, 0x3c, !PT ;  /* 0x000000060c0c7c12 */ /* 0x000fe2000f8e3cff */
[----:B------:R-:W-:Y:S02]  /*1d40*/  UIADD3 UR6, UP1, UPT, UR40, 0x80, URZ ;  /* 0x0000008028067890 */ /* 0x000fe4000ff3e0ff */
[----:B------:R-:W-:Y:S01]  /*1d50*/  ULEA UR8, UR8, UR14, 0x2 ;  /* 0x0000000e08087291 */ /* 0x000fe2000f8e10ff */
[----:B--2---:R-:W-:Y:S01]  /*1d60*/  SHF.L.U32 R0, R12, 0x1f, RZ ;  /* 0x0000001f0c007819 */ /* 0x004fe200000006ff */
[----:B------:R-:W-:Y:S02]  /*1d70*/  UIADD3 UR34, UPT, UPT, UR26, -0x20, URZ ;  /* 0xffffffe01a227890 */ /* 0x000fe4000fffe0ff */
[----:B------:R-:W-:Y:S01]  /*1d80*/  ULOP3.LUT UR33, UR33, 0xfefffff8, URZ, 0xc0, !UPT ;  /* 0xfefffff821217892 */ /* 0x000fe2000f8ec0ff */
[----:B------:R4:W1:Y:S01]  /*1d90*/  SYNCS.PHASECHK.TRANS64.TRYWAIT P0, [UR5+0x20], R0 ;  /* 0x00002000ff0075a7 */ /* 0x0008620008001105 */
[----:B------:R-:W-:-:S02]  /*1da0*/  UIADD3.X UR7, UPT, UPT, URZ, UR41, URZ, UP1, !UPT ;  /* 0x00000029ff077290 */ /* 0x000fc40008ffe4ff */
[----:B------:R-:W-:Y:S02]  /*1db0*/  UIADD3 UR32, UPT, UPT, UR24, 0x8400, URZ ;  /* 0x0000840018207890 */ /* 0x000fe4000fffe0ff */
[----:B------:R-:W-:Y:S02]  /*1dc0*/  UIADD3 UR24, UPT, UPT, UR24, 0xa400, URZ ;  /* 0x0000a40018187890 */ /* 0x000fe4000fffe0ff */
[----:B------:R-:W-:Y:S02]  /*1dd0*/  UIADD3.X UR5, UPT, UPT, URZ, UR41, URZ, UP0, !UPT ;  /* 0x00000029ff057290 */ /* 0x000fe400087fe4ff */
[----:B------:R-:W-:Y:S02]  /*1de0*/  UIADD3 UR16, UPT, UPT, UR8, 0x18400, URZ ;  /* 0x0001840008107890 */ /* 0x000fe4000fffe0ff */
[----:B------:R-:W-:Y:S02]  /*1df0*/  UPRMT UR13, URZ, 0x5410, UR29 ;  /* 0x00005410ff0d7896 */ /* 0x000fe4000800001d */
[----:B------:R-:W-:Y:S01]  /*1e00*/  UIADD3 UR8, UPT, UPT, UR8, 0x1c400, URZ ;  /* 0x0001c40008087890 */ /* 0x000fe2000fffe0ff */
[----:B------:R-:W-:Y:S01]  /*1e10*/  UMOV UR22, 0x0 ;  /* 0x0000000000167882 */ /* 0x000fe20000000000 */
[----:B------:R-:W-:Y:S01]  /*1e20*/  UMOV UR23, 0x10000000 ;  /* 0x1000000000177882 */ /* 0x000fe20000000000 */
[----:B------:R-:W-:Y:S01]  /*1e30*/  UMOV UR27, UR35 ;  /* 0x00000023001b7c82 */ /* 0x000fe20008000000 */
[----:B------:R-:W-:Y:S01]  /*1e40*/  UMOV UR28, UR36 ;  /* 0x00000024001c7c82 */ /* 0x000fe20008000000 */
[----:B------:R-:W-:Y:S01]  /*1e50*/  UMOV UR25, UR33 ;  /* 0x0000002100197c82 */ /* 0x000fe20008000000 */
[----:B------:R-:W-:Y:S01]  /*1e60*/  UMOV UR20, UR36 ;  /* 0x0000002400147c82 */ /* 0x000fe20008000000 */
[----:B------:R-:W-:Y:S01]  /*1e70*/  UMOV UR17, UR33 ;  /* 0x0000002100117c82 */ /* 0x000fe20008000000 */
[----:B------:R-:W-:Y:S01]  /*1e80*/  UMOV UR18, UR34 ;  /* 0x0000002200127c82 */ /* 0x000fe20008000000 */
[----:B------:R-:W-:Y:S01]  /*1e90*/  UTMALDG.3D.2CTA [UR32], [UR6], desc[UR22] ;  /* 0x00001620060075b4 */ /* 0x000fe20008211000 */
[----:B------:R-:W-:Y:S01]  /*1ea0*/  UMOV UR10, UR26 ;  /* 0x0000001a000a7c82 */ /* 0x000fe20008000000 */
[----:B------:R-:W-:Y:S01]  /*1eb0*/  UMOV UR11, UR19 ;  /* 0x00000013000b7c82 */ /* 0x000fe20008000000 */
[----:B------:R-:W-:Y:S01]  /*1ec0*/  UMOV UR12, UR36 ;  /* 0x00000024000c7c82 */ /* 0x000fe20008000000 */
[----:B------:R-:W-:Y:S01]  /*1ed0*/  UMOV UR9, UR33 ;  /* 0x0000002100097c82 */ /* 0x000fe20008000000 */
[----:B------:R2:W-:Y:S01]  /*1ee0*/  UTMALDG.3D.2CTA [UR24], [UR6], desc[UR22] ;  /* 0x00001618060075b4 */ /* 0x0005e20008211000 */
[----:B------:R-:W-:Y:S01]  /*1ef0*/  UTMALDG.3D.MULTICAST.2CTA [UR16], [UR4], UR13, desc[UR22] ;  /* 0x00001610040073b4 */ /* 0x000fe2000821180d */
[----:B------:R3:W-:Y:S01]  /*1f00*/  UTMALDG.3D.MULTICAST.2CTA [UR8], [UR4], UR13, desc[UR22] ;  /* 0x00001608040073b4 */ /* 0x0007e2000821180d */
[----:B--2---:R-:W-:Y:S01]  /*1f10*/  UIADD3 UR26, UPT, UPT, UR26, 0x40, URZ ;  /* 0x000000401a1a7890 */ /* 0x004fe2000fffe0ff */
[----:B---3--:R-:W-:Y:S01]  /*1f20*/  UMOV UR13, UR42 ;  /* 0x0000002a000d7c82 */ /* 0x008fe20008000000 */
[----:B------:R-:W-:Y:S01]  /*1f30*/  UMOV UR4, UR15 ;  /* 0x0000000f00047c82 */ /* 0x000fe20008000000 */
[----:B----4-:R-:W-:Y:S09]  /*1f40*/  BRA.U UP2, `(.L_x_31) ;  /* 0xfffffffd02147547 */ /* 0x010ff2000b83ffff */
.L_x_25:
[----:B------:R-:W-:Y:S01]  /*1f50*/  ULEA UR4, UR15, UR14, 0x3 ;  /* 0x0000000e0f047291 */ /* 0x000fe2000f8e18ff */
[----:B--2---:R-:W-:Y:S01]  /*1f60*/  SHF.L.U32 R0, R12, 0x1f, RZ ;  /* 0x0000001f0c007819 */ /* 0x004fe200000006ff */
[----:B------:R-:W-:Y:S01]  /*1f70*/  @!P1 SYNCS.ARRIVE.TRANS64.A1T0 RZ, [UR14+0x88], RZ ;  /* 0x000088ffffff99a7 */ /* 0x000fe2000810000e */
[----:B------:R-:W-:-:S06]  /*1f80*/  UISETP.GT.AND UP0, UPT, UR49, UR48, UPT ;  /* 0x000000303100728c */ /* 0x000fcc000bf04270 */
[----:B------:R2:W4:Y:S03]  /*1f90*/  SYNCS.PHASECHK.TRANS64.TRYWAIT P1, [UR4+0x20], R0 ;  /* 0x00002000ff0075a7 */ /* 0x0005260008021104 */
[----:B------:R-:W-:Y:S05]  /*1fa0*/  BRA.U !UP0, `(.L_x_32) ;  /* 0x0000000508047547 */ /* 0x000fea000b800000 */
[----:B------:R-:W-:Y:S01]  /*1fb0*/  UIADD3 UR37, UPT, UPT, UR52, UR13, URZ ;  /* 0x0000000d34257290 */ /* 0x000fe2000fffe0ff */
[----:B------:R-:W-:-:S11]  /*1fc0*/  UMOV UR6, UR15 ;  /* 0x0000000f00067c82 */ /* 0x000fd60008000000 */
.L_x_40:
[----:B------:R-:W-:Y:S01]  /*1fd0*/  ULEA UR7, UR6, UR14, 0x3 ;  /* 0x0000000e06077291 */ /* 0x000fe2000f8e18ff */
[----:B----4-:R-:W-:Y:S01]  /*1fe0*/  @P3 MOV R2, 0x18000 ;  /* 0x0001800000023802 */ /* 0x010fe20000000f00 */
[----:B-12-4-:R-:W-:Y:S10]  /*1ff0*/  @P1 BRA `(.L_x_33) ;  /* 0x00000000000c1947 */ /* 0x016ff40003800000 */
[----:B------:R-:W-:-:S04]  /*2000*/  SHF.L.U32 R3, R12, 0x1f, RZ ;  /* 0x0000001f0c037819 */ /* 0x000fc800000006ff */
[----:B-1-3--:R-:W1:Y:S02]  /*2010*/  SYNCS.PHASECHK.TRANS64.TRYWAIT P0, [UR7+0x20], R3 ;  /* 0x00002003ff0075a7 */ /* 0x00ae640008001107 */
[----:B-1----:R-:W-:Y:S05]  /*2020*/  @!P0 BRA `(.L_x_34) ;  /* 0x000000a400748947 */ /* 0x002fea0003800000 */
.L_x_33:
[----:B------:R4:W-:Y:S01]  /*2030*/  @P3 SYNCS.ARRIVE.TRANS64 RZ, [UR7], R2 ;  /* 0x00000002ffff39a7 */ /* 0x0009e20008000007 */
[----:B------:R-:W-:-:S04]  /*2040*/  ULOP3.LUT UR4, UR31, 0x2, URZ, 0xfc, !UPT ;  /* 0x000000021f047892 */ /* 0x000fc8000f8efcff */
[----:B------:R-:W-:-:S09]  /*2050*/  UISETP.NE.AND UP0, UPT, UR4, 0x2, UPT ;  /* 0x000000020400788c */ /* 0x000fd2000bf05270 */
[----:B------:R-:W-:Y:S05]  /*2060*/  BRA.U UP0, `(.L_x_35) ;  /* 0x0000000100047547 */ /* 0x000fea000b800000 */
[----:B-1----:R-:W-:Y:S05]  /*2070*/  BPT.TRAP 0x1 ;  /* 0x000000040000795c */ /* 0x002fea0000300000 */
.L_x_35:
[----:B------:R-:W-:Y:S04]  /*2080*/  BSSY.RECONVERGENT B0, `(.L_x_36) ;  /* 0x0000003000007945 */ /* 0x000fe80003800200 */
[----:B------:R-:W-:Y:S05]  /*2090*/  @!P2 BRA `(.L_x_37) ;  /* 0x000000000004a947 */ /* 0x000fea0003800000 */
[----:B-1----:R-:W-:Y:S05]  /*20a0*/  BPT.TRAP 0x1 ;  /* 0x000000040000795c */ /* 0x002fea0000300000 */
.L_x_37:
[----:B-1----:R-:W-:Y:S05]  /*20b0*/  BSYNC.RECONVERGENT B0 ;  /* 0x0000000000007941 */ /* 0x002fea0003800200 */
.L_x_36:
[----:B------:R-:W-:Y:S01]  /*20c0*/  UIADD3 UR4, UPT, UPT, UR6, 0x1, URZ ;  /* 0x0000000106047890 */ /* 0x000fe2000fffe0ff */
[----:B------:R-:W-:Y:S01]  /*20d0*/  BSSY.RECONVERGENT B0, `(.L_x_38) ;  /* 0x000002a000007945 */ /* 0x000fe20003800200 */
[----:B---3--:R-:W-:Y:S02]  /*20e0*/  ELECT P0, URZ, PT ;  /* 0x0000000000ff782f */ /* 0x008fe40003800000 */
[----:B------:R-:W-:-:S04]  /*20f0*/  UISETP.NE.AND UP0, UPT, UR4, 0x4, UPT ;  /* 0x000000040400788c */ /* 0x000fc8000bf05270 */
[----:B------:R-:W-:Y:S02]  /*2100*/  USEL UR5, URZ, 0x1, UP0 ;  /* 0x00000001ff057887 */ /* 0x000fe40008000000 */
[----:B------:R-:W-:-:S04]  /*2110*/  USEL UR15, UR4, URZ, UP0 ;  /* 0x000000ff040f7287 */ /* 0x000fc80008000000 */
[----:B------:R-:W-:Y:S01]  /*2120*/  ULEA UR4, UR15, UR14, 0x3 ;  /* 0x0000000e0f047291 */ /* 0x000fe2000f8e18ff */
[----:B------:R-:W-:-:S04]  /*2130*/  LOP3.LUT R12, R12, UR5, RZ, 0x3c, !PT ;  /* 0x000000050c0c7c12 */ /* 0x000fc8000f8e3cff */
[----:B--2---:R-:W-:-:S04]  /*2140*/  SHF.L.U32 R0, R12, 0x1f, RZ ;  /* 0x0000001f0c007819 */ /* 0x004fc800000006ff */
[----:B------:R1:W2:Y:S01]  /*2150*/  SYNCS.PHASECHK.TRANS64.TRYWAIT P1, [UR4+0x20], R0 ;  /* 0x00002000ff0075a7 */ /* 0x0002a20008021104 */
[----:B------:R-:W-:Y:S05]  /*2160*/  @!P0 BRA `(.L_x_39) ;  /* 0x0000000000808947 */ /* 0x000fea0003800000 */
[----:B------:R-:W-:Y:S02]  /*2170*/  ULEA UR8, UR6, UR30, 0xd ;  /* 0x0000001e06087291 */ /* 0x000fe4000f8e68ff */
[----:B------:R-:W-:Y:S02]  /*2180*/  ULEA UR24, UR6, UR14, 0xe ;  /* 0x0000000e06187291 */ /* 0x000fe4000f8e70ff */
[----:B------:R-:W-:Y:S02]  /*2190*/  UIADD3 UR4, UP1, UPT, UR40, 0x80, URZ ;  /* 0x0000008028047890 */ /* 0x000fe4000ff3e0ff */
[----:B------:R-:W-:Y:S02]  /*21a0*/  USHF.L.U32 UR34, UR13, 0x6, URZ ;  /* 0x000000060d227899 */ /* 0x000fe400080006ff */
[----:B------:R-:W-:Y:S02]  /*21b0*/  UIADD3 UR22, UP0, UPT, UR40, 0x180, URZ ;  /* 0x0000018028167890 */ /* 0x000fe4000ff1e0ff */
[----:B------:R-:W-:-:S02]  /*21c0*/  ULEA UR8, UR8, UR14, 0x2 ;  /* 0x0000000e08087291 */ /* 0x000fc4000f8e10ff */
[----:B------:R-:W-:Y:S02]  /*21d0*/  ULOP3.LUT UR33, UR7, 0xfefffff8, URZ, 0xc0, !UPT ;  /* 0xfefffff807217892 */ /* 0x000fe4000f8ec0ff */
[----:B------:R-:W-:Y:S02]  /*21e0*/  UIADD3.X UR5, UPT, UPT, URZ, UR41, URZ, UP1, !UPT ;  /* 0x00000029ff057290 */ /* 0x000fe40008ffe4ff */
[----:B------:R-:W-:Y:S02]  /*21f0*/  UIADD3 UR32, UPT, UPT, UR24, 0x8400, URZ ;  /* 0x0000840018207890 */ /* 0x000fe4000fffe0ff */
[----:B------:R-:W-:Y:S02]  /*2200*/  UIADD3 UR26, UPT, UPT, UR34, 0x20, URZ ;  /* 0x00000020221a7890 */ /* 0x000fe4000fffe0ff */
[----:B------:R-:W-:Y:S02]  /*2210*/  UIADD3 UR24, UPT, UPT, UR24, 0xa400, URZ ;  /* 0x0000a40018187890 */ /* 0x000fe4000fffe0ff */
[----:B------:R-:W-:-:S02]  /*2220*/  UIADD3.X UR23, UPT, UPT, URZ, UR41, URZ, UP0, !UPT ;  /* 0x00000029ff177290 */ /* 0x000fc400087fe4ff */
        /* <DEDUP_REMOVED lines=11> */
[----:B------:R3:W-:Y:S01]  /*22e0*/  UTMALDG.3D.2CTA [UR32], [UR4], desc[UR38] ;  /* 0x00002620040075b4 */ /* 0x0007e20008211000 */
[----:B------:R-:W-:Y:S01]  /*22f0*/  UMOV UR11, UR19 ;  /* 0x00000013000b7c82 */ /* 0x000fe20008000000 */
[----:B------:R-:W-:Y:S01]  /*2300*/  UMOV UR12, UR36 ;  /* 0x00000024000c7c82 */ /* 0x000fe20008000000 */
[----:B------:R-:W-:Y:S01]  /*2310*/  UMOV UR9, UR33 ;  /* 0x0000002100097c82 */ /* 0x000fe20008000000 */
[----:B------:R-:W-:Y:S01]  /*2320*/  UMOV UR10, UR26 ;  /* 0x0000001a000a7c82 */ /* 0x000fe20008000000 */
[----:B------:R3:W-:Y:S01]  /*2330*/  UTMALDG.3D.2CTA [UR24], [UR4], desc[UR38] ;  /* 0x00002618040075b4 */ /* 0x0007e20008211000 */
[----:B------:R3:W-:Y:S01]  /*2340*/  UTMALDG.3D.MULTICAST.2CTA [UR16], [UR22], UR21, desc[UR38] ;  /* 0x00002610160073b4 */ /* 0x0007e20008211815 */
[----:B------:R3:W-:Y:S02]  /*2350*/  UTMALDG.3D.MULTICAST.2CTA [UR8], [UR22], UR21, desc[UR38] ;  /* 0x00002608160073b4 */ /* 0x0007e40008211815 */
[----:B---3--:R-:W-:Y:S01]  /*2360*/  NOP ;  /* 0x0000000000007918 */ /* 0x008fe20000000000 */
.L_x_39:
[----:B------:R-:W-:Y:S05]  /*2370*/  BSYNC.RECONVERGENT B0 ;  /* 0x0000000000007941 */ /* 0x000fea0003800200 */
.L_x_38:
[----:B------:R-:W-:Y:S01]  /*2380*/  UIADD3 UR13, UPT, UPT, UR13, 0x1, URZ ;  /* 0x000000010d0d7890 */ /* 0x000fe2000fffe0ff */
[----:B------:R-:W-:-:S03]  /*2390*/  UMOV UR6, UR15 ;  /* 0x0000000f00067c82 */ /* 0x000fc60008000000 */
[----:B------:R-:W-:-:S09]  /*23a0*/  UISETP.NE.AND UP0, UPT, UR13, UR37, UPT ;  /* 0x000000250d00728c */ /* 0x000fd2000bf05270 */
[----:B------:R-:W-:Y:S05]  /*23b0*/  BRA.U UP0, `(.L_x_40) ;  /* 0xfffffffd00047547 */ /* 0x000fea000b83ffff */
.L_x_32:
[C---:B------:R-:W-:Y:S01]  /*23c0*/  LEA R3, R11.reuse, UR14, 0x3 ;  /* 0x0000000e0b037c11 */ /* 0x040fe2000f8e18ff */
[----:B------:R-:W-:Y:S01]  /*23d0*/  NOP ;  /* 0x0000000000007918 */ /* 0x000fe20000000000 */
[----:B-12---:R-:W-:Y:S02]  /*23e0*/  SHF.L.U32 R0, R10, 0x1f, RZ ;  /* 0x0000001f0a007819 */ /* 0x006fe400000006ff */
[----:B------:R-:W-:Y:S02]  /*23f0*/  LEA R4, R11, UR14, 0x4 ;  /* 0x0000000e0b047c11 */ /* 0x000fe4000f8e20ff */
[----:B---3--:R-:W1:Y:S02]  /*2400*/  SYNCS.PHASECHK.TRANS64.TRYWAIT P0, [R3+URZ+0x90], R0 ;  /* 0x00009000030075a7 */ /* 0x008e6400080011ff */
[----:B-1----:R-:W-:Y:S05]  /*2410*/  @!P0 BRA `(.L_x_41) ;  /* 0x000000a000908947 */ /* 0x002fea0003800000 */
.L_x_190:
[----:B------:R-:W2:Y:S01]  /*2420*/  LDS.128 R4, [R4+0x120] ;  /* 0x0001200004047984 */ /* 0x000ea20000000c00 */
[----:B------:R-:W-:Y:S01]  /*2430*/  UISETP.GE.AND UP0, UPT, UR45, 0x1, UPT ;  /* 0x000000012d00788c */ /* 0x000fe2000bf06270 */
[----:B------:R-:W-:Y:S01]  /*2440*/  @!PT LDS RZ, [RZ] ;  /* 0x00000000fffff984 */ /* 0x000fe20000000800 */
[----:B------:R-:W-:Y:S01]  /*2450*/  @!PT LDS RZ, [RZ] ;  /* 0x00000000fffff984 */ /* 0x000fe20000000800 */
[----:B------:R-:W-:Y:S01]  /*2460*/  @!PT LDS RZ, [RZ] ;  /* 0x00000000fffff984 */ /* 0x000fe20000000800 */
[----:B------:R-:W-:Y:S01]  /*2470*/  @!PT LDS RZ, [RZ] ;  /* 0x00000000fffff984 */ /* 0x000fe20000000800 */
[----:B------:R3:W-:Y:S06]  /*2480*/  MEMBAR.ALL.CTA ;  /* 0x0000000000007992 */ /* 0x0007ec0000008000 */
[----:B---3--:R-:W3:Y:S01]  /*2490*/  FENCE.VIEW.ASYNC.S ;  /* 0x00000000000073c6 */ /* 0x008ee20000000000 */
[----:B--2---:R-:W-:-:S13]  /*24a0*/  LOP3.LUT P0, RZ, R6, 0x1, RZ, 0xc0, !PT ;  /* 0x0000000106ff7812 */ /* 0x004fda000780c0ff */
[----:B---3--:R-:W-:Y:S01]  /*24b0*/  VOTEU.ANY UP1, P0 ;  /* 0x0000000000ff7886 */ /* 0x008fe20000020100 */
[----:B------:R-:W-:-:S13]  /*24c0*/  PLOP3.LUT P0, PT, PT, PT, UP1, 0x80, 0x8 ;  /* 0x000000000008781c */ /* 0x000fda0003f0f018 */
[----:B-1----:R-:W-:Y:S02]  /*24d0*/  @P0 LOP3.LUT R0, R5, 0xffff, RZ, 0xc0, !PT ;  /* 0x0000ffff05000812 */ /* 0x002fe400078ec0ff */
[----:B----4-:R-:W-:Y:S02]  /*24e0*/  @P0 MOV R2, R4 ;  /* 0x0000000400020202 */ /* 0x010fe40000000f00 */
[----:B------:R-:W-:Y:S01]  /*24f0*/  @P0 R2UR UR5, R0 ;  /* 0x00000000000502ca */ /* 0x000fe200000e0000 */
[----:B------:R-:W-:Y:S01]  /*2500*/  VIADD R0, R3, 0xa0 ;  /* 0x000000a003007836 */ /* 0x000fe20000000000 */
[----:B------:R-:W-:Y:S02]  /*2510*/  @P0 SHF.R.U32.HI R4, RZ, 0x10, R5 ;  /* 0x00000010ff040819 */ /* 0x000fe40000011605 */
[----:B------:R-:W-:Y:S02]  /*2520*/  @P0 R2UR UR6, R2 ;  /* 0x00000000020602ca */ /* 0x000fe400000e0000 */
[----:B------:R-:W-:-:S02]  /*2530*/  PRMT R0, RZ, 0x654, R0 ;  /* 0x00000654ff007816 */ /* 0x000fc40000000000 */
[----:B------:R-:W-:Y:S02]  /*2540*/  @P0 R2UR UR4, R4 ;  /* 0x00000000040402ca */ /* 0x000fe400000e0000 */
[----:B------:R1:W-:Y:S03]  /*2550*/  SYNCS.ARRIVE.TRANS64.RED.A1T0 RZ, [R0+URZ], RZ ;  /* 0x000000ff00ff79a7 */ /* 0x0003e600081004ff */
[----:B------:R-:W-:-:S04]  /*2560*/  @UP1 UMOV UR43, UR5 ;  /* 0x00000005002b1c82 */ /* 0x000fc80008000000 */
[----:B------:R-:W-:-:S04]  /*2570*/  @UP1 UMOV UR44, UR6 ;  /* 0x00000006002c1c82 */ /* 0x000fc80008000000 */
[----:B------:R-:W-:Y:S01]  /*2580*/  @UP1 UMOV UR36, UR4 ;  /* 0x0000000400241c82 */ /* 0x000fe20008000000 */
[----:B------:R-:W-:Y:S05]  /*2590*/  BRA.U !UP0, `(.L_x_42) ;  /* 0x0000000108d47547 */ /* 0x000fea000b800000 */
[----:B------:R-:W2:Y:S01]  /*25a0*/  LDCU.128 UR16, c[0x0][0xb10] ;  /* 0x00016200ff1077ac */ /* 0x000ea20008000c00 */
[----:B------:R-:W3:Y:S01]  /*25b0*/  LDCU UR23, c[0x0][0xb20] ;  /* 0x00016400ff1777ac */ /* 0x000ee20008000800 */
[----:B------:R-:W4:Y:S01]  /*25c0*/  LDCU UR22, c[0x0][0xb0c] ;  /* 0x00016180ff1677ac */ /* 0x000f220008000800 */
[----:B------:R-:W1:Y:S01]  /*25d0*/  LDCU.64 UR8, c[0x0][0xb28] ;  /* 0x00016500ff0877ac */ /* 0x000e620008000a00 */
[----:B------:R-:W-:Y:S02]  /*25e0*/  UISETP.NE.AND UP3, UPT, UR45, 0x1, UPT ;  /* 0x000000012d00788c */ /* 0x000fe4000bf65270 */
[----:B--2---:R-:W-:Y:S02]  /*25f0*/  UIMAD.WIDE.U32 UR6, UR46, UR19, URZ ;  /* 0x000000132e0672a5 */ /* 0x004fe4000f8e00ff */
[----:B------:R-:W-:Y:S02]  /*2600*/  UIMAD.WIDE.U32 UR4, UR47, UR16, URZ ;  /* 0x000000102f0472a5 */ /* 0x000fe4000f8e00ff */
[----:B------:R-:W-:-:S02]  /*2610*/  UISETP.NE.AND UP0, UPT, UR18, 0x1, UPT ;  /* 0x000000011200788c */ /* 0x000fc4000bf05270 */
[----:B------:R-:W-:Y:S01]  /*2620*/  UIMAD.WIDE.U32 UR20, UR43, UR19, URZ ;  /* 0x000000132b1472a5 */ /* 0x000fe2000f8e00ff */
[----:B------:R-:W-:Y:S02]  /*2630*/  UMOV UR6, UR7 ;  /* 0x0000000700067c82 */ /* 0x000fe40008000000 */
[----:B------:R-:W-:Y:S01]  /*2640*/  UMOV UR4, UR5 ;  /* 0x0000000500047c82 */ /* 0x000fe20008000000 */
[----:B---3--:R-:W-:Y:S02]  /*2650*/  USHF.R.U32.HI UR6, URZ, UR23, UR6 ;  /* 0x00000017ff067299 */ /* 0x008fe40008011606 */
[----:B----4-:R-:W-:Y:S02]  /*2660*/  UISETP.NE.AND UP2, UPT, UR22, 0x1, UPT ;  /* 0x000000011600788c */ /* 0x010fe4000bf45270 */
[----:B------:R-:W-:Y:S02]  /*2670*/  USHF.R.U32.HI UR4, URZ, UR17, UR4 ;  /* 0x00000011ff047299 */ /* 0x000fe40008011604 */
[----:B------:R-:W-:-:S02]  /*2680*/  USEL UR5, UR46, UR6, !UP0 ;  /* 0x000000062e057287 */ /* 0x000fc4000c000000 */
[----:B------:R-:W-:Y:S02]  /*2690*/  USEL UR6, UR47, UR4, !UP2 ;  /* 0x000000042f067287 */ /* 0x000fe4000d000000 */
[----:B-1----:R-:W-:Y:S01]  /*26a0*/  UIMAD.WIDE.U32 UR10, UR5, UR8, URZ ;  /* 0x00000008050a72a5 */ /* 0x002fe2000f8e00ff */
[----:B------:R-:W-:Y:S01]  /*26b0*/  UMOV UR4, UR21 ;  /* 0x0000001500047c82 */ /* 0x000fe20008000000 */
[----:B------:R-:W-:Y:S02]  /*26c0*/  UIMAD.WIDE.U32 UR12, UR44, UR16, URZ ;  /* 0x000000102c0c72a5 */ /* 0x000fe4000f8e00ff */
[----:B------:R-:W-:-:S03]  /*26d0*/  UIMAD.WIDE.U32 UR20, UR6, UR8, URZ ;  /* 0x00000008061472a5 */ /* 0x000fc6000f8e00ff */
[----:B------:R-:W-:Y:S01]  /*26e0*/  UMOV UR10, UR11 ;  /* 0x0000000b000a7c82 */ /* 0x000fe20008000000 */
[----:B------:R-:W-:Y:S02]  /*26f0*/  USHF.R.U32.HI UR4, URZ, UR23, UR4 ;  /* 0x00000017ff047299 */ /* 0x000fe40008011604 */
[----:B------:R-:W-:Y:S01]  /*2700*/  @UP3 USHF.R.U32.HI UR5, URZ, UR9, UR10 ;  /* 0x00000009ff053299 */ /* 0x000fe2000801160a */
[----:B------:R-:W-:Y:S01]  /*2710*/  UMOV UR12, UR13 ;  /* 0x0000000d000c7c82 */ /* 0x000fe20008000000 */
[----:B------:R-:W-:Y:S01]  /*2720*/  UMOV UR20, UR21 ;  /* 0x0000001500147c82 */ /* 0x000fe20008000000 */
[----:B------:R-:W-:Y:S02]  /*2730*/  USHF.R.U32.HI UR17, URZ, UR17, UR12 ;  /* 0x00000011ff117299 */ /* 0x000fe4000801160c */
[----:B------:R-:W-:Y:S02]  /*2740*/  USEL UR4, UR43, UR4, !UP0 ;  /* 0x000000042b047287 */ /* 0x000fe4000c000000 */
[----:B------:R-:W-:-:S02]  /*2750*/  @UP3 USHF.R.U32.HI UR6, URZ, UR9, UR20 ;  /* 0x00000009ff063299 */ /* 0x000fc40008011614 */
[----:B------:R-:W-:Y:S02]  /*2760*/  UIMAD UR7, UR45, UR5, URZ ;  /* 0x000000052d0772a4 */ /* 0x000fe4000f8e02ff */
[----:B------:R-:W-:Y:S02]  /*2770*/  USEL UR5, UR44, UR17, !UP2 ;  /* 0x000000112c057287 */ /* 0x000fe4000d000000 */
[----:B------:R-:W-:Y:S02]  /*2780*/  UIMAD UR10, UR45, UR6, URZ ;  /* 0x000000062d0a72a4 */ /* 0x000fe4000f8e02ff */
[----:B------:R-:W-:Y:S02]  /*2790*/  UISETP.GE.AND UP0, UPT, UR4, UR7, UPT ;  /* 0x000000070400728c */ /* 0x000fe4000bf06270 */
[----:B------:R-:W-:Y:S02]  /*27a0*/  UIMAD.WIDE.U32 UR12, UR4, UR8, URZ ;  /* 0x00000008040c72a5 */ /* 0x000fe4000f8e00ff */
[----:B------:R-:W-:-:S02]  /*27b0*/  UISETP.GE.OR UP0, UPT, UR5, UR10, UP0 ;  /* 0x0000000a0500728c */ /* 0x000fc40008706670 */
[----:B------:R-:W-:Y:S02]  /*27c0*/  UIMAD.WIDE.U32 UR10, UR5, UR8, URZ ;  /* 0x00000008050a72a5 */ /* 0x000fe4000f8e00ff */
[----:B------:R-:W-:Y:S01]  /*27d0*/  UIADD3 UR12, UPT, UPT, -UR4, URZ, URZ ;  /* 0x000000ff040c7290 */ /* 0x000fe2000fffe1ff */
[----:B------:R-:W-:Y:S01]  /*27e0*/  UMOV UR8, UR13 ;  /* 0x0000000d00087c82 */ /* 0x000fe20008000000 */
[----:B------:R-:W-:Y:S02]  /*27f0*/  UIADD3 UR10, UPT, UPT, -UR5, URZ, URZ ;  /* 0x000000ff050a7290 */ /* 0x000fe4000fffe1ff */
        /* <DEDUP_REMOVED lines=15> */
.L_x_42:
[----:B------:R-:W2:Y:S02]  /*28f0*/  LDCU UR4, c[0x0][0xb30] ;  /* 0x00016600ff0477ac */ /* 0x000ea40008000800 */
[----:B--2---:R-:W-:-:S09]  /*2900*/  UISETP.NE.AND UP0, UPT, UR4, 0x1, UPT ;  /* 0x000000010400788c */ /* 0x004fd2000bf05270 */
[----:B------:R-:W-:Y:S05]  /*2910*/  BRA.U UP0, `(.L_x_43) ;  /* 0x0000000100447547 */ /* 0x000fea000b800000 */
[----:B------:R-:W2:Y:S01]  /*2920*/  LDCU.128 UR8, c[0x0][0xb10] ;  /* 0x00016200ff0877ac */ /* 0x000ea20008000c00 */
[----:B------:R-:W3:Y:S01]  /*2930*/  LDCU UR12, c[0x0][0xb0c] ;  /* 0x00016180ff0c77ac */ /* 0x000ee20008000800 */
[----:B------:R-:W4:Y:S01]  /*2940*/  LDCU UR13, c[0x0][0xb20] ;  /* 0x00016400ff0d77ac */ /* 0x000f220008000800 */
[----:B--2---:R-:W-:Y:S02]  /*2950*/  UIMAD.WIDE.U32 UR6, UR44, UR8, URZ ;  /* 0x000000082c0672a5 */ /* 0x004fe4000f8e00ff */
[----:B------:R-:W-:Y:S02]  /*2960*/  UIMAD.WIDE.U32 UR4, UR43, UR11, URZ ;  /* 0x0000000b2b0472a5 */ /* 0x000fe4000f8e00ff */
[----:B---3--:R-:W-:Y:S02]  /*2970*/  UISETP.NE.AND UP2, UPT, UR12, 0x1, UPT ;  /* 0x000000010c00788c */ /* 0x008fe4000bf45270 */
[----:B------:R-:W-:Y:S01]  /*2980*/  UISETP.NE.AND UP0, UPT, UR10, 0x1, UPT ;  /* 0x000000010a00788c */ /* 0x000fe2000bf05270 */
[----:B------:R-:W-:-:S02]  /*2990*/  UMOV UR6, UR7 ;  /* 0x0000000700067c82 */ /* 0x000fc40008000000 */
[----:B------:R-:W-:Y:S01]  /*29a0*/  UMOV UR4, UR5 ;  /* 0x0000000500047c82 */ /* 0x000fe20008000000 */
[----:B------:R-:W-:Y:S02]  /*29b0*/  USHF.R.U32.HI UR9, URZ, UR9, UR6 ;  /* 0x00000009ff097299 */ /* 0x000fe40008011606 */
[----:B----4-:R-:W-:Y:S02]  /*29c0*/  USHF.R.U32.HI UR4, URZ, UR13, UR4 ;  /* 0x0000000dff047299 */ /* 0x010fe40008011604 */
[----:B------:R-:W-:Y:S02]  /*29d0*/  USEL UR5, UR44, UR9, !UP2 ;  /* 0x000000092c057287 */ /* 0x000fe4000d000000 */
[----:B------:R-:W-:-:S04]  /*29e0*/  USEL UR4, UR43, UR4, !UP0 ;  /* 0x000000042b047287 */ /* 0x000fc8000c000000 */
[----:B------:R-:W-:Y:S02]  /*29f0*/  UIADD3 UR6, UPT, UPT, UR5, -UR4, URZ ;  /* 0x8000000405067290 */ /* 0x000fe4000fffe0ff */
[----:B------:R-:W-:Y:S02]  /*2a00*/  UIADD3 UR4, UPT, UPT, -UR5, UR4, URZ ;  /* 0x0000000405047290 */ /* 0x000fe4000fffe1ff */
[----:B------:R-:W-:Y:S02]  /*2a10*/  UIMAD UR43, UR6, UR10, UR43 ;  /* 0x0000000a062b72a4 */ /* 0x000fe4000f8e022b */
[----:B------:R-:W-:-:S12]  /*2a20*/  UIMAD UR44, UR4, UR12, UR44 ;  /* 0x0000000c042c72a4 */ /* 0x000fd8000f8e022c */
.L_x_43:
[----:B------:R-:W-:Y:S01]  /*2a30*/  VIADD R11, R11, 0x1 ;  /* 0x000000010b0b7836 */ /* 0x000fe20000000000 */
[----:B------:R-:W-:Y:S02]  /*2a40*/  R2UR UR5, R55 ;  /* 0x00000000370572ca */ /* 0x000fe400000e0000 */
[----:B------:R-:W-:Y:S02]  /*2a50*/  R2UR UR4, R54 ;  /* 0x00000000360472ca */ /* 0x000fe400000e0000 */
[C---:B------:R-:W-:Y:S02]  /*2a60*/  ISETP.NE.AND P0, PT, R11.reuse, 0x2, PT ;  /* 0x000000020b00780c */ /* 0x040fe40003f05270 */
[----:B------:R-:W-:Y:S02]  /*2a70*/  PLOP3.LUT P1, PT, PT, PT, PT, 0x80, 0x8 ;  /* 0x000000000008781c */ /* 0x000fe40003f2f070 */
[----:B-1----:R-:W-:Y:S02]  /*2a80*/  SEL R0, RZ, 0x1, P0 ;  /* 0x00000001ff007807 */ /* 0x002fe40000000000 */
[----:B------:R-:W-:-:S02]  /*2a90*/  SEL R11, R11, RZ, P0 ;  /* 0x000000ff0b0b7207 */ /* 0x000fc40000000000 */
[----:B------:R-:W-:Y:S01]  /*2aa0*/  LOP3.LUT R10, R10, R0, RZ, 0x3c, !PT ;  /* 0x000000000a0a7212 */ /* 0x000fe200078e3cff */
[----:B------:R-:W-:Y:S02]  /*2ab0*/  UIADD3 UR26, UPT, UPT, UR44, UR5, URZ ;  /* 0x000000052c1a7290 */ /* 0x000fe4000fffe0ff */
[----:B------:R-:W-:Y:S01]  /*2ac0*/  UIADD3 UR27, UPT, UPT, UR43, UR4, URZ ;  /* 0x000000042b1b7290 */ /* 0x000fe2000fffe0ff */
[----:B------:R-:W-:Y:S11]  /*2ad0*/  BRA.U UP1, `(.L_x_44) ;  /* 0xffffffed01b07547 */ /* 0x000ff6000b83ffff */
[----:B------:R-:W-:Y:S01]  /*2ae0*/  UIADD3 UR14, UPT, UPT, UR14, 0x20, URZ ;  /* 0x000000200e0e7890 */ /* 0x000fe2000fffe0ff */
[----:B------:R-:W-:-:S03]  /*2af0*/  SHF.L.U32 R2, R12, 0x1f, RZ ;  /* 0x0000001f0c027819 */ /* 0x000fc600000006ff */
[----:B------:R-:W-:-:S09]  /*2b00*/  ULEA UR4, UR15, UR14, 0x3 ;  /* 0x0000000e0f047291 */ /* 0x000fd2000f8e18ff */
[----:B------:R-:W1:Y:S02]  /*2b10*/  SYNCS.PHASECHK.TRANS64.TRYWAIT P0, [UR4], R2 ;  /* 0x00000002ff0075a7 */ /* 0x000e640008001104 */
[----:B-1----:R-:W-:Y:S05]  /*2b20*/  @!P0 BRA `(.L_x_45) ;  /* 0x0000009800e08947 */ /* 0x002fea0003800000 */
.L_x_192:
[----:B------:R-:W-:-:S04]  /*2b30*/  UIADD3 UR4, UPT, UPT, UR15, 0x1, URZ ;  /* 0x000000010f047890 */ /* 0x000fc8000fffe0ff */
[----:B------:R-:W-:-:S04]  /*2b40*/  UISETP.NE.AND UP0, UPT, UR4, 0x4, UPT ;  /* 0x000000040400788c */ /* 0x000fc8000bf05270 */
[----:B------:R-:W-:Y:S02]  /*2b50*/  USEL UR6, URZ, 0x1, UP0 ;  /* 0x00000001ff067887 */ /* 0x000fe40008000000 */
[----:B------:R-:W-:-:S04]  /*2b60*/  USEL UR4, UR4, URZ, UP0 ;  /* 0x000000ff04047287 */ /* 0x000fc80008000000 */
[----:B------:R-:W-:Y:S01]  /*2b70*/  ULEA UR5, UR4, UR14, 0x3 ;  /* 0x0000000e04057291 */ /* 0x000fe2000f8e18ff */
[----:B-1----:R-:W-:-:S04]  /*2b80*/  LOP3.LUT R2, R12, UR6, RZ, 0x3c, !PT ;  /* 0x000000060c027c12 */ /* 0x002fc8000f8e3cff */
[----:B------:R-:W-:-:S04]  /*2b90*/  SHF.L.U32 R3, R2, 0x1f, RZ ;  /* 0x0000001f02037819 */ /* 0x000fc800000006ff */
[----:B------:R-:W1:Y:S02]  /*2ba0*/  SYNCS.PHASECHK.TRANS64.TRYWAIT P0, [UR5], R3 ;  /* 0x00000003ff0075a7 */ /* 0x000e640008001105 */
[----:B-1----:R-:W-:Y:S05]  /*2bb0*/  @!P0 BRA `(.L_x_46) ;  /* 0x0000009800d48947 */ /* 0x002fea0003800000 */
.L_x_194:
[----:B------:R-:W-:-:S04]  /*2bc0*/  UIADD3 UR4, UPT, UPT, UR4, 0x1, URZ ;  /* 0x0000000104047890 */ /* 0x000fc8000fffe0ff */
[----:B------:R-:W-:-:S04]  /*2bd0*/  UISETP.NE.AND UP0, UPT, UR4, 0x4, UPT ;  /* 0x000000040400788c */ /* 0x000fc8000bf05270 */
[----:B------:R-:W-:Y:S02]  /*2be0*/  USEL UR6, URZ, 0x1, UP0 ;  /* 0x00000001ff067887 */ /* 0x000fe40008000000 */
[----:B------:R-:W-:-:S04]  /*2bf0*/  USEL UR4, UR4, URZ, UP0 ;  /* 0x000000ff04047287 */ /* 0x000fc80008000000 */
[----:B------:R-:W-:Y:S01]  /*2c00*/  ULEA UR5, UR4, UR14, 0x3 ;  /* 0x0000000e04057291 */ /* 0x000fe2000f8e18ff */
[----:B------:R-:W-:-:S04]  /*2c10*/  LOP3.LUT R2, R2, UR6, RZ, 0x3c, !PT ;  /* 0x0000000602027c12 */ /* 0x000fc8000f8e3cff */
[----:B-1----:R-:W-:-:S04]  /*2c20*/  SHF.L.U32 R3, R2, 0x1f, RZ ;  /* 0x0000001f02037819 */ /* 0x002fc800000006ff */
[----:B------:R-:W1:Y:S02]  /*2c30*/  SYNCS.PHASECHK.TRANS64.TRYWAIT P0, [UR5], R3 ;  /* 0x00000003ff0075a7 */ /* 0x000e640008001105 */
[----:B-1----:R-:W-:Y:S05]  /*2c40*/  @!P0 BRA `(.L_x_47) ;  /* 0x0000009800c88947 */ /* 0x002fea0003800000 */
.L_x_196:
[----:B------:R-:W-:-:S04]  /*2c50*/  UIADD3 UR4, UPT, UPT, UR4, 0x1, URZ ;  /* 0x0000000104047890 */ /* 0x000fc8000fffe0ff */
[----:B------:R-:W-:-:S04]  /*2c60*/  UISETP.NE.AND UP0, UPT, UR4, 0x4, UPT ;  /* 0x000000040400788c */ /* 0x000fc8000bf05270 */
[----:B------:R-:W-:Y:S02]  /*2c70*/  USEL UR5, URZ, 0x1, UP0 ;  /* 0x00000001ff057887 */ /* 0x000fe40008000000 */
[----:B------:R-:W-:-:S04]  /*2c80*/  USEL UR4, UR4, URZ, UP0 ;  /* 0x000000ff04047287 */ /* 0x000fc80008000000 */
[----:B------:R-:W-:Y:S01]  /*2c90*/  ULEA UR4, UR4, UR14, 0x3 ;  /* 0x0000000e04047291 */ /* 0x000fe2000f8e18ff */
[----:B------:R-:W-:-:S04]  /*2ca0*/  LOP3.LUT R2, R2, UR5, RZ, 0x3c, !PT ;  /* 0x0000000502027c12 */ /* 0x000fc8000f8e3cff */
[----:B------:R-:W-:Y:S01]  /*2cb0*/  SHF.L.U32 R2, R2, 0x1f, RZ ;  /* 0x0000001f02027819 */ /* 0x000fe200000006ff */
[----:B-1----:R-:W-:-:S07]  /*2cc0*/  IMAD.U32 R0, RZ, RZ, UR4 ;  /* 0x00000004ff007e24 */ /* 0x002fce000f8e00ff */
.L_x_48:
[----:B-1----:R1:W2:Y:S02]  /*2cd0*/  SYNCS.PHASECHK.TRANS64.TRYWAIT P0, [R0+URZ], R2 ;  /* 0x00000002000075a7 */ /* 0x0022a400080011ff */
[----:B--2---:R-:W-:Y:S05]  /*2ce0*/  @!P0 NANOSLEEP.SYNCS 0x989680 ;  /* 0x009896800000895d */ /* 0x004fea0003900000 */
[----:B------:R-:W2:Y:S02]  /*2cf0*/  @!P0 SYNCS.PHASECHK.TRANS64 P0, [R0+URZ], R2 ;  /* 0x00000002000085a7 */ /* 0x000ea400080010ff */
[----:B--2---:R-:W-:Y:S05]  /*2d00*/  @P0 EXIT ;  /* 0x000000000000094d */ /* 0x004fea0003800000 */
[----:B------:R-:W-:Y:S05]  /*2d10*/  BRA `(.L_x_48) ;  /* 0xfffffffc00ec7947 */ /* 0x000fea000383ffff */
.L_x_22:
[----:B------:R-:W-:-:S04]  /*2d20*/  UISETP.NE.AND UP0, UPT, UR53, URZ, UPT ;  /* 0x000000ff3500728c */ /* 0x000fc8000bf05270 */
[----:B------:R-:W-:-:S09]  /*2d30*/  UISETP.NE.OR UP0, UPT, UR20, 0x1, UP0 ;  /* 0x000000011400788c */ /* 0x000fd20008705670 */
[----:B------:R-:W-:Y:S05]  /*2d40*/  BRA.U UP0, `(.L_x_49) ;  /* 0x0000000500487547 */ /* 0x000fea000b800000 */
[----:B------:R-:W-:Y:S01]  /*2d50*/  ISETP.GE.U32.AND P2, PT, R3, 0x4, PT ;  /* 0x000000040300780c */ /* 0x000fe20003f46070 */
[----:B------:R-:W-:Y:S01]  /*2d60*/  IMAD.MOV.U32 R12, RZ, RZ, 0x1 ;  /* 0x00000001ff0c7424 */ /* 0x000fe200078e00ff */
[----:B------:R-:W-:Y:S02]  /*2d70*/  CS2R R10, SRZ ;  /* 0x00000000000a7805 */ /* 0x000fe4000001ff00 */
[----:B------:R-:W-:Y:S01]  /*2d80*/  CS2R R8, SRZ ;  /* 0x0000000000087805 */ /* 0x000fe2000001ff00 */
[----:B------:R-:W-:Y:S01]  /*2d90*/  UMOV UR6, 0x400 ;  /* 0x0000040000067882 */ /* 0x000fe20000000000 */
[----:B------:R-:W-:Y:S01]  /*2da0*/  UMOV UR5, URZ ;  /* 0x000000ff00057c82 */ /* 0x000fe20008000000 */
[----:B------:R-:W-:-:S12]  /*2db0*/  ULEA UR6, UR53, UR6, 0x18 ;  /* 0x0000000635067291 */ /* 0x000fd8000f8ec0ff */
.L_x_53:
[----:B------:R-:W-:Y:S02]  /*2dc0*/  LEA R0, R8, UR6, 0x3 ;  /* 0x0000000608007c11 */ /* 0x000fe4000f8e18ff */
[----:B------:R-:W-:-:S03]  /*2dd0*/  SHF.L.U32 R4, R9, 0x1f, RZ ;  /* 0x0000001f09047819 */ /* 0x000fc600000006ff */
[----:B------:R-:W-:Y:S01]  /*2de0*/  VIADD R5, R0, 0x100 ;  /* 0x0000010000057836 */ /* 0x000fe20000000000 */
[----:B------:R-:W2:Y:S02]  /*2df0*/  SYNCS.PHASECHK.TRANS64.TRYWAIT P0, [R0+URZ+0xf0], R4 ;  /* 0x0000f004000075a7 */ /* 0x000ea400080011ff */
[----:B--2---:R-:W-:Y:S05]  /*2e00*/  @!P0 BRA `(.L_x_50) ;  /* 0x0000009800708947 */ /* 0x004fea0003800000 */
.L_x_197:
[----:B------:R-:W-:Y:S01]  /*2e10*/  ULEA UR4, UR5, UR6, 0x3 ;  /* 0x0000000605047291 */ /* 0x000fe2000f8e18ff */
[----:B--2---:R-:W-:Y:S01]  /*2e20*/  PRMT R0, RZ, 0x654, R5 ;  /* 0x00000654ff007816 */ /* 0x004fe20000000005 */
[----:B------:R-:W-:Y:S01]  /*2e30*/  @!P2 IMAD.MOV.U32 R4, RZ, RZ, 0x10 ;  /* 0x00000010ff04a424 */ /* 0x000fe200078e00ff */
[----:B------:R-:W-:Y:S01]  /*2e40*/  SHF.L.U32 R5, R12, 0x1f, RZ ;  /* 0x0000001f0c057819 */ /* 0x000fe200000006ff */
[----:B------:R-:W-:Y:S01]  /*2e50*/  UIADD3 UR7, UPT, UPT, UR4, 0x90, URZ ;  /* 0x0000009004077890 */ /* 0x000fe2000fffe0ff */
[----:B------:R2:W-:Y:S05]  /*2e60*/  SYNCS.ARRIVE.TRANS64.RED.A1T0 RZ, [R0+URZ], RZ ;  /* 0x000000ff00ff79a7 */ /* 0x0005ea00081004ff */
[----:B------:R-:W-:Y:S01]  /*2e70*/  IMAD.U32 R6, RZ, RZ, UR7 ;  /* 0x00000007ff067e24 */ /* 0x000fe2000f8e00ff */
[----:B------:R-:W3:Y:S04]  /*2e80*/  SYNCS.PHASECHK.TRANS64.TRYWAIT P0, [UR4+0xa0], R5 ;  /* 0x0000a005ff0075a7 */ /* 0x000ee80008001104 */
[----:B------:R-:W-:Y:S01]  /*2e90*/  PRMT R6, R3, 0x654, R6 ;  /* 0x0000065403067816 */ /* 0x000fe20000000006 */
[----:B--23--:R-:W-:Y:S06]  /*2ea0*/  @!P0 BRA `(.L_x_51) ;  /* 0x00000098005c8947 */ /* 0x00cfec0003800000 */
.L_x_199:
[----:B------:R-:W-:Y:S01]  /*2eb0*/  ULEA UR8, UR5, UR6, 0x4 ;  /* 0x0000000605087291 */ /* 0x000fe2000f8e20ff */
[----:B------:R-:W-:Y:S01]  /*2ec0*/  SEL R2, R6, R2, !P2 ;  /* 0x0000000206027207 */ /* 0x000fe20005000000 */
[----:B------:R-:W-:Y:S01]  /*2ed0*/  UIADD3 UR9, UPT, UPT, UR4, 0x90, URZ ;  /* 0x0000009004097890 */ /* 0x000fe2000fffe0ff */
[----:B--2---:R-:W-:Y:S01]  /*2ee0*/  LEA R0, R11, UR6, 0x3 ;  /* 0x000000060b007c11 */ /* 0x004fe2000f8e18ff */
[----:B------:R-:W-:Y:S01]  /*2ef0*/  UIADD3 UR8, UPT, UPT, UR8, 0x120, URZ ;  /* 0x0000012008087890 */ /* 0x000fe2000fffe0ff */
[----:B------:R2:W-:Y:S01]  /*2f00*/  @!P2 SYNCS.ARRIVE.TRANS64.RED RZ, [R2+URZ], R4 ;  /* 0x0000000402ffa9a7 */ /* 0x0005e200080004ff */
[----:B------:R-:W-:Y:S01]  /*2f10*/  UIADD3 UR4, UPT, UPT, UR5, 0x1, URZ ;  /* 0x0000000105047890 */ /* 0x000fe2000fffe0ff */
[----:B------:R-:W-:-:S03]  /*2f20*/  VIADD R8, R8, 0x1 ;  /* 0x0000000108087836 */ /* 0x000fc60000000000 */
[----:B------:R-:W-:Y:S02]  /*2f30*/  UISETP.NE.AND UP0, UPT, UR4, 0x2, UPT ;  /* 0x000000020400788c */ /* 0x000fe4000bf05270 */
[----:B------:R-:W-:Y:S01]  /*2f40*/  ISETP.NE.AND P0, PT, R8, 0x2, PT ;  /* 0x000000020800780c */ /* 0x000fe20003f05270 */
[----:B------:R-:W-:Y:S06]  /*2f50*/  UGETNEXTWORKID.BROADCAST [UR8], [UR9] ;  /* 0x00000000080073ca */ /* 0x000fec0008000100 */
[----:B------:R-:W-:Y:S02]  /*2f60*/  USEL UR7, URZ, 0x1, UP0 ;  /* 0x00000001ff077887 */ /* 0x000fe40008000000 */
[----:B------:R-:W-:-:S04]  /*2f70*/  USEL UR5, UR4, URZ, UP0 ;  /* 0x000000ff04057287 */ /* 0x000fc80008000000 */
[----:B------:R-:W-:Y:S02]  /*2f80*/  LOP3.LUT R12, R12, UR7, RZ, 0x3c, !PT ;  /* 0x000000070c0c7c12 */ /* 0x000fe4000f8e3cff */
[----:B--2---:R-:W-:-:S04]  /*2f90*/  SHF.L.U32 R4, R10, 0x1f, RZ ;  /* 0x0000001f0a047819 */ /* 0x004fc800000006ff */
[----:B------:R-:W2:Y:S02]  /*2fa0*/  SYNCS.PHASECHK.TRANS64.TRYWAIT P1, [R0+URZ+0x90], R4 ;  /* 0x00009004000075a7 */ /* 0x000ea400080211ff */
[----:B--2---:R-:W-:Y:S05]  /*2fb0*/  @!P1 BRA `(.L_x_52) ;  /* 0x0000009800309947 */ /* 0x004fea0003800000 */
.L_x_200:
[C---:B--2---:R-:W-:Y:S01]  /*2fc0*/  LEA R4, R11.reuse, UR6, 0x4 ;  /* 0x000000060b047c11 */ /* 0x044fe2000f8e20ff */
[----:B------:R-:W-:Y:S01]  /*2fd0*/  VIADD R0, R0, 0xa0 ;  /* 0x000000a000007836 */ /* 0x000fe20000000000 */
[----:B------:R-:W-:Y:S01]  /*2fe0*/  SEL R8, R8, RZ, P0 ;  /* 0x000000ff08087207 */ /* 0x000fe20000000000 */
[----:B------:R-:W-:-:S03]  /*2ff0*/  VIADD R11, R11, 0x1 ;  /* 0x000000010b0b7836 */ /* 0x000fc60000000000 */
[----:B------:R-:W2:Y:S01]  /*3000*/  LDS.128 R4, [R4+0x120] ;  /* 0x0001200004047984 */ /* 0x000ea20000000c00 */
[----:B------:R-:W-:Y:S02]  /*3010*/  PRMT R0, RZ, 0x654, R0 ;  /* 0x00000654ff007816 */ /* 0x000fe40000000000 */
[C---:B------:R-:W-:Y:S01]  /*3020*/  ISETP.NE.AND P1, PT, R11.reuse, 0x2, PT ;  /* 0x000000020b00780c */ /* 0x040fe20003f25270 */
[----:B------:R-:W-:Y:S01]  /*3030*/  @!PT LDS RZ, [RZ] ;  /* 0x00000000fffff984 */ /* 0x000fe20000000800 */
[----:B------:R-:W-:Y:S01]  /*3040*/  @!PT LDS RZ, [RZ] ;  /* 0x00000000fffff984 */ /* 0x000fe20000000800 */
[----:B------:R-:W-:Y:S01]  /*3050*/  @!PT LDS RZ, [RZ] ;  /* 0x00000000fffff984 */ /* 0x000fe20000000800 */
[----:B------:R-:W-:Y:S01]  /*3060*/  @!PT LDS RZ, [RZ] ;  /* 0x00000000fffff984 */ /* 0x000fe20000000800 */
[----:B------:R3:W-:Y:S06]  /*3070*/  MEMBAR.ALL.CTA ;  /* 0x0000000000007992 */ /* 0x0007ec0000008000 */
[----:B---3--:R-:W3:Y:S01]  /*3080*/  FENCE.VIEW.ASYNC.S ;  /* 0x00000000000073c6 */ /* 0x008ee20000000000 */
[----:B------:R-:W-:Y:S01]  /*3090*/  SEL R11, R11, RZ, P1 ;  /* 0x000000ff0b0b7207 */ /* 0x000fe20000800000 */
[----:B---3--:R3:W-:Y:S01]  /*30a0*/  SYNCS.ARRIVE.TRANS64.RED.A1T0 RZ, [R0+URZ], RZ ;  /* 0x000000ff00ff79a7 */ /* 0x0087e200081004ff */
[----:B--2---:R-:W-:-:S02]  /*30b0*/  LOP3.LUT P3, RZ, R6, 0x1, RZ, 0xc0, !PT ;  /* 0x0000000106ff7812 */ /* 0x004fc4000786c0ff */
[----:B------:R-:W-:-:S04]  /*30c0*/  SEL R4, RZ, 0x1, P1 ;  /* 0x00000001ff047807 */ /* 0x000fc80000800000 */
[----:B------:R-:W-:Y:S02]  /*30d0*/  LOP3.LUT R10, R10, R4, RZ, 0x3c, !PT ;  /* 0x000000040a0a7212 */ /* 0x000fe400078e3cff */
[----:B---3--:R-:W-:-:S04]  /*30e0*/  SEL R0, RZ, 0x1, P0 ;  /* 0x00000001ff007807 */ /* 0x008fc80000000000 */
[----:B------:R-:W-:Y:S01]  /*30f0*/  LOP3.LUT R9, R9, R0, RZ, 0x3c, !PT ;  /* 0x0000000009097212 */ /* 0x000fe200078e3cff */
[----:B------:R-:W-:Y:S06]  /*3100*/  @P3 BRA `(.L_x_53) ;  /* 0xfffffffc002c3947 */ /* 0x000fec000383ffff */
[----:B------:R-:W-:Y:S01]  /*3110*/  ULEA UR4, UR5, UR6, 0x3 ;  /* 0x0000000605047291 */ /* 0x000fe2000f8e18ff */
[----:B------:R-:W-:-:S08]  /*3120*/  SHF.L.U32 R2, R12, 0x1f, RZ ;  /* 0x0000001f0c027819 */ /* 0x000fd000000006ff */
[----:B------:R-:W2:Y:S02]  /*3130*/  SYNCS.PHASECHK.TRANS64 P0, [UR4+0xa0], R2 ;  /* 0x0000a002ff0075a7 */ /* 0x000ea40008001004 */
[----:B--2---:R-:W-:Y:S05]  /*3140*/  @P0 BRA `(.L_x_54) ;  /* 0x0000000000080947 */ /* 0x004fea0003800000 */
[----:B------:R-:W2:Y:S02]  /*3150*/  SYNCS.PHASECHK.TRANS64.TRYWAIT P0, [UR4+0xa0], R2 ;  /* 0x0000a002ff0075a7 */ /* 0x000ea40008001104 */
[----:B--2---:R-:W-:Y:S05]  /*3160*/  @!P0 BRA `(.L_x_55) ;  /* 0x0000009400d88947 */ /* 0x004fea0003800000 */
.L_x_54:
[----:B------:R-:W-:-:S04]  /*3170*/  UIADD3 UR7, UPT, UPT, UR5, 0x1, URZ ;  /* 0x0000000105077890 */ /* 0x000fc8000fffe0ff */
[----:B------:R-:W-:-:S04]  /*3180*/  UISETP.NE.AND UP0, UPT, UR7, 0x2, UPT ;  /* 0x000000020700788c */ /* 0x000fc8000bf05270 */
[----:B------:R-:W-:Y:S02]  /*3190*/  USEL UR8, URZ, 0x1, UP0 ;  /* 0x00000001ff087887 */ /* 0x000fe40008000000 */
[----:B------:R-:W-:-:S04]  /*31a0*/  USEL UR7, UR7, URZ, UP0 ;  /* 0x000000ff07077287 */ /* 0x000fc80008000000 */
[----:B------:R-:W-:Y:S01]  /*31b0*/  ULEA UR7, UR7, UR6, 0x3 ;  /* 0x0000000607077291 */ /* 0x000fe2000f8e18ff */
[----:B--2---:R-:W-:-:S04]  /*31c0*/  LOP3.LUT R2, R12, UR8, RZ, 0x3c, !PT ;  /* 0x000000080c027c12 */ /* 0x004fc8000f8e3cff */
[----:B------:R-:W-:-:S04]  /*31d0*/  SHF.L.U32 R0, R2, 0x1f, RZ ;  /* 0x0000001f02007819 */ /* 0x000fc800000006ff */
[----:B------:R-:W2:Y:S02]  /*31e0*/  SYNCS.PHASECHK.TRANS64 P0, [UR7+0xa0], R0 ;  /* 0x0000a000ff0075a7 */ /* 0x000ea40008001007 */
[----:B-12---:R-:W-:Y:S05]  /*31f0*/  @P0 EXIT ;  /* 0x000000000000094d */ /* 0x006fea0003800000 */
[----:B------:R-:W-:Y:S02]  /*3200*/  SHF.L.U32 R2, R2, 0x1f, RZ ;  /* 0x0000001f02027819 */ /* 0x000fe400000006ff */
[----:B------:R-:W-:-:S07]  /*3210*/  MOV R0, UR7 ;  /* 0x0000000700007c02 */ /* 0x000fce0008000f00 */
.L_x_56:
[----:B-1----:R1:W2:Y:S02]  /*3220*/  SYNCS.PHASECHK.TRANS64.TRYWAIT P0, [R0+URZ+0xa0], R2 ;  /* 0x0000a002000075a7 */ /* 0x0022a400080011ff */
[----:B--2---:R-:W-:Y:S05]  /*3230*/  @!P0 NANOSLEEP.SYNCS 0x989680 ;  /* 0x009896800000895d */ /* 0x004fea0003900000 */
[----:B------:R-:W2:Y:S02]  /*3240*/  @!P0 SYNCS.PHASECHK.TRANS64 P0, [R0+URZ+0xa0], R2 ;  /* 0x0000a002000085a7 */ /* 0x000ea400080010ff */
[----:B--2---:R-:W-:Y:S05]  /*3250*/  @P0 EXIT ;  /* 0x000000000000094d */ /* 0x004fea0003800000 */
[----:B------:R-:W-:Y:S05]  /*3260*/  BRA `(.L_x_56) ;  /* 0xfffffffc00ec7947 */ /* 0x000fea000383ffff */
.L_x_49:
[----:B------:R-:W-:Y:S05]  /*3270*/  BRA.U UP5, `(.L_x_57) ;  /* 0x0000001505487547 */ /* 0x000fea000b800000 */
[----:B------:R-:W-:Y:S01]  /*3280*/  UMOV UR4, 0x40 ;  /* 0x0000004000047882 */ /* 0x000fe20000000000 */
[----:B------:R-:W-:Y:S01]  /*3290*/  NOP ;  /* 0x0000000000007918 */ /* 0x000fe20000000000 */
[----:B------:R-:W-:Y:S01]  /*32a0*/  ULEA UR5, UR53, UR4, 0x18 ;  /* 0x0000000435057291 */ /* 0x000fe2000f8ec0ff */
[----:B------:R-:W-:Y:S02]  /*32b0*/  UMOV UR6, 0x400 ;  /* 0x0000040000067882 */ /* 0x000fe40000000000 */
[----:B------:R-:W-:-:S06]  /*32c0*/  ULEA UR6, UR53, UR6, 0x18 ;  /* 0x0000000635067291 */ /* 0x000fcc000f8ec0ff */
[----:B------:R-:W2:Y:S02]  /*32d0*/  LDS.U8 R3, [UR5+0x1c] ;  /* 0x00001c05ff037984 */ /* 0x000ea40008000000 */
[----:B--2---:R-:W-:-:S13]  /*32e0*/  ISETP.NE.AND P0, PT, R3, RZ, PT ;  /* 0x000000ff0300720c */ /* 0x004fda0003f05270 */
[----:B------:R-:W-:Y:S05]  /*32f0*/  @P0 BRA `(.L_x_58) ;  /* 0x0000000400080947 */ /* 0x000fea0003800000 */
[----:B------:R-:W-:Y:S02]  /*3300*/  UISETP.NE.U32.AND UP1, UPT, UR68, 0x1, UPT ;  /* 0x000000014400788c */ /* 0x000fe4000bf25070 */
[----:B------:R-:W-:-:S07]  /*3310*/  UIADD3 UR7, UPT, UPT, UR5, 0x8, URZ ;  /* 0x0000000805077890 */ /* 0x000fce000fffe0ff */
[----:B------:R-:W-:Y:S05]  /*3320*/  BRA.U !UP1, `(.L_x_59) ;  /* 0x00000001099c7547 */ /* 0x000fea000b800000 */
[----:B------:R-:W-:Y:S01]  /*3330*/  ELECT P0, URZ, PT ;  /* 0x0000000000ff782f */ /* 0x000fe20003800000 */
[----:B------:R-:W-:-:S12]  /*3340*/  BSSY B0, `(.L_x_59) ;  /* 0x0000025000007945 */ /* 0x000fd80003800000 */
[----:B------:R-:W-:Y:S05]  /*3350*/  @!P0 BRA `(.L_x_60) ;  /* 0x00000000008c8947 */ /* 0x000fea0003800000 */
[----:B------:R-:W-:-:S05]  /*3360*/  UMOV UR4, 0x10 ;  /* 0x0000001000047882 */ /* 0x000fca0000000000 */
[----:B------:R-:W-:Y:S04]  /*3370*/  DEPBAR.LE SB2, 0x36 ;  /* 0x0000ad800000791a */ /* 0x000fe80000000000 */
[----:B------:R-:W2:Y:S02]  /*3380*/  UTCATOMSWS.2CTA.FIND_AND_SET.ALIGN UP0, UR4, UR4 ;  /* 0x00000004000475e3 */ /* 0x000ea40008200800 */
[----:B--2---:R-:W-:Y:S01]  /*3390*/  MOV R10, UR4 ;  /* 0x00000004000a7c02 */ /* 0x004fe20008000f00 */
[----:B------:R-:W-:Y:S06]  /*33a0*/  BRA.U UP0, `(.L_x_61) ;  /* 0x0000000100187547 */ /* 0x000fec000b800000 */
.L_x_62:
[----:B------:R-:W-:Y:S05]  /*33b0*/  NANOSLEEP 0x64 ;  /* 0x000000640000795d */ /* 0x000fea0003800000 */
[----:B------:R-:W-:-:S05]  /*33c0*/  UMOV UR4, 0x10 ;  /* 0x0000001000047882 */ /* 0x000fca0000000000 */
[----:B------:R-:W-:Y:S04]  /*33d0*/  DEPBAR.LE SB2, 0x36 ;  /* 0x0000ad800000791a */ /* 0x000fe80000000000 */
[----:B------:R-:W2:Y:S02]  /*33e0*/  UTCATOMSWS.2CTA.FIND_AND_SET.ALIGN UP0, UR4, UR4 ;  /* 0x00000004000475e3 */ /* 0x000ea40008200800 */
[----:B--2---:R-:W-:Y:S01]  /*33f0*/  MOV R10, UR4 ;  /* 0x00000004000a7c02 */ /* 0x004fe20008000f00 */
[----:B------:R-:W-:Y:S05]  /*3400*/  BRA.U !UP0, `(.L_x_62) ;  /* 0xfffffffd08e87547 */ /* 0x000fea000b83ffff */
.L_x_61:
[----:B------:R-:W2:Y:S01]  /*3410*/  LDS R6, [UR5+0x10] ;  /* 0x00001005ff067984 */ /* 0x000ea20008000800 */
[----:B------:R-:W-:Y:S01]  /*3420*/  IMAD.U32 R3, RZ, RZ, UR6 ;  /* 0x00000006ff037e24 */ /* 0x000fe2000f8e00ff */
[----:B------:R-:W-:-:S03]  /*3430*/  MOV R4, UR69 ;  /* 0x0000004500047c02 */ /* 0x000fc60008000f00 */
[----:B------:R-:W-:Y:S01]  /*3440*/  VIADD R3, R3, 0x140 ;  /* 0x0000014003037836 */ /* 0x000fe20000000000 */
[----:B--2---:R-:W-:-:S04]  /*3450*/  SHF.L.U32 R6, R6, 0x1f, RZ ;  /* 0x0000001f06067819 */ /* 0x004fc800000006ff */
[----:B------:R-:W2:Y:S02]  /*3460*/  SYNCS.PHASECHK.TRANS64.TRYWAIT P0, [UR5+0x8], R6 ;  /* 0x00000806ff0075a7 */ /* 0x000ea40008001105 */
[----:B--2---:R-:W-:Y:S05]  /*3470*/  @P0 BRA `(.L_x_63) ;  /* 0x0000000000080947 */ /* 0x004fea0003800000 */
[----:B------:R-:W2:Y:S02]  /*3480*/  SYNCS.PHASECHK.TRANS64.TRYWAIT P0, [UR5+0x8], R6 ;  /* 0x00000806ff0075a7 */ /* 0x000ea40008001105 */
[----:B--2---:R-:W-:Y:S05]  /*3490*/  @!P0 BRA `(.L_x_64) ;  /* 0x0000009400248947 */ /* 0x004fea0003800000 */
.L_x_63:
[----:B------:R-:W-:Y:S01]  /*34a0*/  PRMT R4, R4, 0x654, R3 ;  /* 0x0000065404047816 */ /* 0x000fe20000000003 */
[----:B------:R-:W-:Y:S01]  /*34b0*/  HFMA2 R3, -RZ, RZ, 0, 5.9604644775390625e-08 ;  /* 0x00000001ff037431 */ /* 0x000fe200000001ff */
[----:B------:R-:W-:Y:S01]  /*34c0*/  UPRMT UR4, UR69, 0x654, UR7 ;  /* 0x0000065445047896 */ /* 0x000fe20008000007 */
[----:B------:R-:W-:Y:S02]  /*34d0*/  IMAD.MOV.U32 R8, RZ, RZ, 0xffff ;  /* 0x0000ffffff087424 */ /* 0x000fe400078e00ff */
[----:B--2---:R-:W-:Y:S02]  /*34e0*/  IMAD.MOV.U32 R6, RZ, RZ, 0x4 ;  /* 0x00000004ff067424 */ /* 0x004fe400078e00ff */
[----:B------:R-:W-:Y:S01]  /*34f0*/  IMAD.SHL.U32 R9, R10, 0x20, RZ ;  /* 0x000000200a097824 */ /* 0x000fe200078e00ff */
[----:B------:R-:W-:Y:S02]  /*3500*/  MOV R5, UR4 ;  /* 0x0000000400057c02 */ /* 0x000fe40008000f00 */
[-C--:B------:R-:W-:Y:S01]  /*3510*/  SHF.L.U32 R8, R8, R10.reuse, RZ ;  /* 0x0000000a08087219 */ /* 0x080fe200000006ff */
[----:B------:R2:W-:Y:S01]  /*3520*/  SYNCS.ARRIVE.TRANS64.RED RZ, [UR4], R6 ;  /* 0x00000006ffff79a7 */ /* 0x0005e20008000404 */
[----:B------:R-:W-:Y:S01]  /*3530*/  SHF.L.U32 R7, R3, R10, RZ ;  /* 0x0000000a03077219 */ /* 0x000fe200000006ff */
[----:B------:R2:W-:Y:S04]  /*3540*/  STS [UR6+0x140], R9 ;  /* 0x00014009ff007988 */ /* 0x0005e80008000806 */
[----:B------:R2:W-:Y:S04]  /*3550*/  STAS [R4.64], R10 ;  /* 0x0000000a04007dbd */ /* 0x0005e8000c0008ff */
[----:B------:R2:W-:Y:S04]  /*3560*/  ATOMS.OR RZ, [UR5+0x14], R8 ;  /* 0x00001408ffff798c */ /* 0x0005e8000b000005 */
[----:B------:R2:W-:Y:S04]  /*3570*/  ATOMS.OR RZ, [UR5+0x18], R7 ;  /* 0x00001807ffff798c */ /* 0x0005e8000b000005 */
[----:B------:R2:W-:Y:S02]  /*3580*/  ATOMS.XOR RZ, [UR5+0x10], R3 ;  /* 0x00001003ffff798c */ /* 0x0005e4000b800005 */
.L_x_60:
[----:B-1----:R-:W-:Y:S05]  /*3590*/  BSYNC B0 ;  /* 0x0000000000007941 */ /* 0x002fea0003800000 */
.L_x_59:
[----:B------:R-:W-:Y:S05]  /*35a0*/  BRA.U UP1, `(.L_x_65) ;  /* 0x00000001016c7547 */ /* 0x000fea000b800000 */
[----:B------:R-:W-:-:S03]  /*35b0*/  UMOV UR4, 0xffffffff ;  /* 0xffffffff00047882 */ /* 0x000fc60000000000 */
[----:B------:R-:W-:Y:S05]  /*35c0*/  BRA.DIV UR4, `(.L_x_66) ;  /* 0x0000009204f07947 */ /* 0x000fea000b800000 */
[----:B------:R-:W-:-:S13]  /*35d0*/  ELECT P0, URZ, PT ;  /* 0x0000000000ff782f */ /* 0x000fda0003800000 */
.L_x_204:
[----:B------:R-:W-:Y:S05]  /*35e0*/  @!P0 BRA `(.L_x_65) ;  /* 0x00000000005c8947 */ /* 0x000fea0003800000 */
[----:B--2---:R-:W2:Y:S02]  /*35f0*/  LDS R4, [UR5+0x10] ;  /* 0x00001005ff047984 */ /* 0x004ea40008000800 */
[----:B--2---:R-:W-:-:S04]  /*3600*/  SHF.L.U32 R4, R4, 0x1f, RZ ;  /* 0x0000001f04047819 */ /* 0x004fc800000006ff */
[----:B------:R-:W2:Y:S02]  /*3610*/  SYNCS.PHASECHK.TRANS64.TRYWAIT P0, [UR5+0x8], R4 ;  /* 0x00000804ff0075a7 */ /* 0x000ea40008001105 */
[----:B--2---:R-:W-:Y:S05]  /*3620*/  @P0 BRA `(.L_x_67) ;  /* 0x0000000000080947 */ /* 0x004fea0003800000 */
[----:B------:R-:W2:Y:S02]  /*3630*/  SYNCS.PHASECHK.TRANS64.TRYWAIT P0, [UR5+0x8], R4 ;  /* 0x00000804ff0075a7 */ /* 0x000ea40008001105 */
[----:B--2---:R-:W-:Y:S05]  /*3640*/  @!P0 BRA `(.L_x_68) ;  /* 0x0000009000f48947 */ /* 0x004fea0003800000 */
.L_x_67:
[----:B------:R-:W3:Y:S01]  /*3650*/  LDS R6, [UR6+0x140] ;  /* 0x00014006ff067984 */ /* 0x000ee20008000800 */
[----:B--2---:R-:W-:Y:S02]  /*3660*/  HFMA2 R3, -RZ, RZ, 0, 5.9604644775390625e-08 ;  /* 0x00000001ff037431 */ /* 0x004fe400000001ff */
[----:B------:R-:W-:Y:S01]  /*3670*/  IMAD.MOV.U32 R4, RZ, RZ, 0xffff ;  /* 0x0000ffffff047424 */ /* 0x000fe200078e00ff */
[----:B------:R-:W-:Y:S01]  /*3680*/  UPRMT UR4, UR69, 0x654, UR7 ;  /* 0x0000065445047896 */ /* 0x000fe20008000007 */
[----:B---3--:R-:W-:-:S03]  /*3690*/  IMAD.SHL.U32 R5, R6, 0x20, RZ ;  /* 0x0000002006057824 */ /* 0x008fc600078e00ff */
[-C--:B------:R-:W-:Y:S02]  /*36a0*/  SHF.L.U32 R4, R4, R6.reuse, RZ ;  /* 0x0000000604047219 */ /* 0x080fe400000006ff */
[----:B------:R-:W-:Y:S01]  /*36b0*/  SHF.L.U32 R6, R3, R6, RZ ;  /* 0x0000000603067219 */ /* 0x000fe200000006ff */
[----:B------:R3:W-:Y:S04]  /*36c0*/  STS [UR6+0x140], R5 ;  /* 0x00014005ff007988 */ /* 0x0007e80008000806 */
[----:B------:R3:W-:Y:S04]  /*36d0*/  ATOMS.OR RZ, [UR5+0x14], R4 ;  /* 0x00001404ffff798c */ /* 0x0007e8000b000005 */
[----:B------:R3:W-:Y:S01]  /*36e0*/  ATOMS.OR RZ, [UR5+0x18], R6 ;  /* 0x00001806ffff798c */ /* 0x0007e2000b000005 */
[----:B------:R-:W-:Y:S03]  /*36f0*/  SYNCS.ARRIVE.TRANS64.RED.A1T0 RZ, [UR4], RZ ;  /* 0x000000ffffff79a7 */ /* 0x000fe60008100404 */
[----:B------:R3:W-:Y:S01]  /*3700*/  ATOMS.XOR RZ, [UR5+0x10], R3 ;  /* 0x00001003ffff798c */ /* 0x0007e2000b800005 */
[----:B------:R-:W-:Y:S05]  /*3710*/  BRA `(.L_x_65) ;  /* 0x0000000000107947 */ /* 0x000fea0003800000 */
.L_x_58:
[----:B------:R-:W-:Y:S02]  /*3720*/  MOV R3, 0xffffffff ;  /* 0xffffffff00037802 */ /* 0x000fe40000000f00 */
[----:B------:R-:W-:-:S03]  /*3730*/  MOV R4, 0x3760 ;  /* 0x0000376000047802 */ /* 0x000fc60000000f00 */
[----:B------:R2:W-:Y:S04]  /*3740*/  STS [UR6+0x140], R3 ;  /* 0x00014003ff007988 */ /* 0x0005e80008000806 */
[----:B-12--5:R-:W-:Y:S05]  /*3750*/  CALL.REL.NOINC `($__internal_1_$__cuda_sm10x_tcgen05_guardrail_trap_phase_invalid_during_alloc) ;  /* 0x0000009c00787944 */ /* 0x026fea0003c00000 */
.L_x_65:
[----:B------:R-:W-:Y:S05]  /*3760*/  WARPSYNC.ALL ;  /* 0x0000000000007948 */ /* 0x000fea0003800000 */
[----:B------:R-:W4:Y:S01]  /*3770*/  S2UR UR4, SR_CgaCtaId ;  /* 0x00000000000479c3 */ /* 0x000f220000008800 */
[----:B------:R-:W-:Y:S01]  /*3780*/  UMOV UR41, 0x400 ;  /* 0x0000040000297882 */ /* 0x000fe20000000000 */
[----:B------:R-:W-:-:S06]  /*3790*/  NOP ;  /* 0x0000000000007918 */ /* 0x000fcc0000000000 */
[----:B------:R-:W-:Y:S06]  /*37a0*/  BAR.ARV 0x6, 0xa0 ;  /* 0x0182800000007b1d */ /* 0x000fec0000002000 */
[----:B------:R-:W1:Y:S01]  /*37b0*/  LDCU UR6, c[0x0][0x38c] ;  /* 0x00007180ff0677ac */ /* 0x000e620008000800 */
[----:B------:R-:W-:Y:S01]  /*37c0*/  LOP3.LUT R0, R0, 0xffff, RZ, 0xc0, !PT ;  /* 0x0000ffff00007812 */ /* 0x000fe200078ec0ff */
[----:B--2---:R-:W-:Y:S01]  /*37d0*/  IMAD.MOV.U32 R9, RZ, RZ, 0x1 ;  /* 0x00000001ff097424 */ /* 0x004fe200078e00ff */
[----:B------:R-:W-:Y:S01]  /*37e0*/  LOP3.LUT R2, R2, 0xffff, RZ, 0xc0, !PT ;  /* 0x0000ffff02027812 */ /* 0x000fe200078ec0ff */
[----:B------:R-:W-:Y:S01]  /*37f0*/  IMAD.MOV.U32 R8, RZ, RZ, RZ ;  /* 0x000000ffff087224 */ /* 0x000fe200078e00ff */
[----:B------:R-:W-:Y:S01]  /*3800*/  R2UR UR65, R0 ;  /* 0x00000000004172ca */ /* 0x000fe200000e0000 */
[----:B------:R-:W-:Y:S01]  /*3810*/  UMOV UR47, URZ ;  /* 0x000000ff002f7c82 */ /* 0x000fe20008000000 */
[----:B------:R-:W-:Y:S01]  /*3820*/  R2UR UR43, R2 ;  /* 0x00000000022b72ca */ /* 0x000fe200000e0000 */
[----:B------:R-:W-:Y:S01]  /*3830*/  UMOV UR38, URZ ;  /* 0x000000ff00267c82 */ /* 0x000fe20008000000 */
[----:B------:R-:W-:Y:S01]  /*3840*/  UMOV UR37, URZ ;  /* 0x000000ff00257c82 */ /* 0x000fe20008000000 */
[----:B----4-:R-:W-:-:S02]  /*3850*/  ULEA UR41, UR4, UR41, 0x18 ;  /* 0x0000002904297291 */ /* 0x010fc4000f8ec0ff */
[----:B------:R-:W-:Y:S02]  /*3860*/  UISETP.NE.AND UP3, UPT, UR68, URZ, UPT ;  /* 0x000000ff4400728c */ /* 0x000fe4000bf65270 */
[----:B------:R-:W-:Y:S02]  /*3870*/  UIADD3 UR5, UPT, UPT, UR41, 0x8400, URZ ;  /* 0x0000840029057890 */ /* 0x000fe4000fffe0ff */
[----:B------:R-:W-:Y:S02]  /*3880*/  UIADD3 UR4, UPT, UPT, UR41, 0x18400, URZ ;  /* 0x0001840029047890 */ /* 0x000fe4000fffe0ff */
[----:B-1----:R-:W-:Y:S01]  /*3890*/  UIADD3 UR6, UPT, UPT, UR6, 0x3f, URZ ;  /* 0x0000003f06067890 */ /* 0x002fe2000fffe0ff */
[----:B---3--:R-:W1:Y:S01]  /*38a0*/  LDS R3, [UR41+0x140] ;  /* 0x00014029ff037984 */ /* 0x008e620008000800 */
[----:B------:R-:W-:Y:S02]  /*38b0*/  USHF.R.U32.HI UR5, URZ, 0x4, UR5 ;  /* 0x00000004ff057899 */ /* 0x000fe40008011605 */
[----:B------:R-:W-:-:S02]  /*38c0*/  USHF.R.S32.HI UR64, URZ, 0x1f, UR6 ;  /* 0x0000001fff407899 */ /* 0x000fc40008011406 */
[----:B------:R-:W-:Y:S02]  /*38d0*/  USHF.R.U32.HI UR4, URZ, 0x4, UR4 ;  /* 0x00000004ff047899 */ /* 0x000fe40008011604 */
[----:B------:R-:W-:Y:S02]  /*38e0*/  ULEA.HI UR64, UR64, UR6, URZ, 0x6 ;  /* 0x0000000640407291 */ /* 0x000fe4000f8f30ff */
[----:B------:R-:W-:Y:S02]  /*38f0*/  ULOP3.LUT UR5, UR5, 0x3fff, URZ, 0xc0, !UPT ;  /* 0x00003fff05057892 */ /* 0x000fe4000f8ec0ff */
[----:B------:R-:W-:Y:S02]  /*3900*/  USHF.R.S32.HI UR64, URZ, 0x6, UR64 ;  /* 0x00000006ff407899 */ /* 0x000fe40008011440 */
[----:B------:R-:W-:Y:S02]  /*3910*/  ULOP3.LUT UR45, UR4, 0x3fff, URZ, 0xc0, !UPT ;  /* 0x00003fff042d7892 */ /* 0x000fe4000f8ec0ff */
[----:B------:R-:W-:Y:S01]  /*3920*/  UISETP.LT.AND UP0, UPT, UR64, 0x1, UPT ;  /* 0x000000014000788c */ /* 0x000fe2000bf01270 */
[----:B------:R-:W-:Y:S01]  /*3930*/  UMOV UR62, 0x0 ;  /* 0x00000000003e7882 */ /* 0x000fe20000000000 */
        /* <DEDUP_REMOVED lines=9> */
[----:B------:R-:W-:-:S02]  /*39d0*/  ULOP3.LUT UR44, UR5, 0x10000, URZ, 0xfc, !UPT ;  /* 0x00010000052c7892 */ /* 0x000fc4000f8efcff */
[----:B------:R-:W-:Y:S02]  /*39e0*/  ULOP3.LUT UR45, UR45, 0x10000, URZ, 0xfc, !UPT ;  /* 0x000100002d2d7892 */ /* 0x000fe4000f8efcff */
[----:B------:R-:W-:Y:S01]  /*39f0*/  USEL UR66, UR64, 0x1, !UP0 ;  /* 0x0000000140427887 */ /* 0x000fe2000c000000 */
[----:B------:R-:W-:Y:S01]  /*3a00*/  UMOV UR52, 0x0 ;  /* 0x0000000000347882 */ /* 0x000fe20000000000 */
[----:B------:R-:W-:Y:S01]  /*3a10*/  UMOV UR53, 0x8400910 ;  /* 0x0840091000357882 */ /* 0x000fe20000000000 */
[----:B------:R-:W-:Y:S01]  /*3a20*/  UMOV UR50, 0x0 ;  /* 0x0000000000327882 */ /* 0x000fe20000000000 */
[----:B------:R-:W-:Y:S01]  /*3a30*/  UMOV UR51, 0x8400910 ;  /* 0x0840091000337882 */ /* 0x000fe20000000000 */
[----:B------:R-:W-:Y:S01]  /*3a40*/  UMOV UR48, 0x0 ;  /* 0x0000000000307882 */ /* 0x000fe20000000000 */
[----:B------:R-:W-:Y:S01]  /*3a50*/  UMOV UR49, 0x8400910 ;  /* 0x0840091000317882 */ /* 0x000fe20000000000 */
[----:B-1----:R-:W-:Y:S02]  /*3a60*/  R2UR UR67, R3 ;  /* 0x00000000034372ca */ /* 0x002fe400000e0000 */
[----:B------:R-:W-:-:S13]  /*3a70*/  CS2R R2, SRZ ;  /* 0x0000000000027805 */ /* 0x000fda000001ff00 */
.L_x_76:
[C---:B------:R-:W-:Y:S02]  /*3a80*/  LEA R0, R8.reuse, UR41, 0x3 ;  /* 0x0000002908007c11 */ /* 0x040fe4000f8e18ff */
[----:B------:R-:W-:Y:S02]  /*3a90*/  SHF.L.U32 R4, R3, 0x1f, RZ ;  /* 0x0000001f03047819 */ /* 0x000fe400000006ff */
[----:B------:R-:W-:Y:S02]  /*3aa0*/  LEA R5, R8, UR41, 0x4 ;  /* 0x0000002908057c11 */ /* 0x000fe4000f8e20ff */
[----:B------:R-:W1:Y:S02]  /*3ab0*/  SYNCS.PHASECHK.TRANS64.TRYWAIT P0, [R0+URZ+0x90], R4 ;  /* 0x00009004000075a7 */ /* 0x000e6400080011ff */
[----:B-1-3--:R-:W-:Y:S05]  /*3ac0*/  @!P0 BRA `(.L_x_69) ;  /* 0x0000008c00ec8947 */ /* 0x00afea0003800000 */
.L_x_205:
[----:B-1----:R-:W1:Y:S01]  /*3ad0*/  LDS.128 R4, [R5+0x120] ;  /* 0x0001200005047984 */ /* 0x002e620000000c00 */
[----:B------:R-:W-:Y:S02]  /*3ae0*/  VIADD R0, R0, 0xa0 ;  /* 0x000000a000007836 */ /* 0x000fe40000000000 */
[----:B------:R-:W-:Y:S01]  /*3af0*/  VIADD R8, R8, 0x1 ;  /* 0x0000000108087836 */ /* 0x000fe20000000000 */
[----:B------:R-:W-:Y:S01]  /*3b00*/  @!PT LDS RZ, [RZ] ;  /* 0x00000000fffff984 */ /* 0x000fe20000000800 */
[----:B------:R-:W-:Y:S01]  /*3b10*/  @!PT LDS RZ, [RZ] ;  /* 0x00000000fffff984 */ /* 0x000fe20000000800 */
[----:B------:R-:W-:Y:S01]  /*3b20*/  @!PT LDS RZ, [RZ] ;  /* 0x00000000fffff984 */ /* 0x000fe20000000800 */
[----:B------:R-:W-:Y:S01]  /*3b30*/  @!PT LDS RZ, [RZ] ;  /* 0x00000000fffff984 */ /* 0x000fe20000000800 */
[----:B------:R2:W-:Y:S06]  /*3b40*/  MEMBAR.ALL.CTA ;  /* 0x0000000000007992 */ /* 0x0005ec0000008000 */
[----:B--2---:R-:W2:Y:S01]  /*3b50*/  FENCE.VIEW.ASYNC.S ;  /* 0x00000000000073c6 */ /* 0x004ea20000000000 */
[----:B------:R-:W-:-:S04]  /*3b60*/  PRMT R0, RZ, 0x654, R0 ;  /* 0x00000654ff007816 */ /* 0x000fc80000000000 */
[----:B--2---:R2:W-:Y:S01]  /*3b70*/  SYNCS.ARRIVE.TRANS64.RED.A1T0 RZ, [R0+URZ], RZ ;  /* 0x000000ff00ff79a7 */ /* 0x0045e200081004ff */
[----:B-1----:R-:W-:Y:S01]  /*3b80*/  LOP3.LUT P1, RZ, R6, 0x1, RZ, 0xc0, !PT ;  /* 0x0000000106ff7812 */ /* 0x002fe2000782c0ff */
[----:B--2---:R-:W-:-:S12]  /*3b90*/  BRA.U UP3, `(.L_x_70) ;  /* 0x0000000503587547 */ /* 0x004fd8000b800000 */
[----:B------:R-:W1:Y:S01]  /*3ba0*/  LDCU UR4, c[0x0][0x38c] ;  /* 0x00007180ff0477ac */ /* 0x000e620008000800 */
[----:B------:R-:W-:Y:S02]  /*3bb0*/  PLOP3.LUT P2, PT, PT, PT, PT, 0x80, 0x8 ;  /* 0x000000000008781c */ /* 0x000fe40003f4f070 */
[----:B------:R-:W-:Y:S01]  /*3bc0*/  SHF.L.U32 R4, R9, 0x1f, RZ ;  /* 0x0000001f09047819 */ /* 0x000fe200000006ff */
[----:B------:R-:W-:Y:S02]  /*3bd0*/  ULEA UR46, UR47, UR41, 0x3 ;  /* 0x000000292f2e7291 */ /* 0x000fe4000f8e18ff */
[----:B------:R-:W-:Y:S02]  /*3be0*/  ULEA UR36, UR47, UR67, 0x7 ;  /* 0x000000432f247291 */ /* 0x000fe4000f8e38ff */
[----:B-1----:R-:W-:-:S06]  /*3bf0*/  UISETP.GE.AND UP0, UPT, UR4, 0x1, UPT ;  /* 0x000000010400788c */ /* 0x002fcc000bf06270 */
[----:B------:R-:W-:-:S05]  /*3c00*/  PLOP3.LUT P0, PT, PT, PT, UP0, 0x80, 0x8 ;  /* 0x000000000008781c */ /* 0x000fca0003f0f008 */
[----:B------:R-:W-:-:S08]  /*3c10*/  @UP0 ULEA UR4, UR38, UR41, 0x3 ;  /* 0x0000002926040291 */ /* 0x000fd0000f8e18ff */
[----:B------:R-:W-:-:S04]  /*3c20*/  @P0 SHF.L.U32 R0, R2, 0x1f, RZ ;  /* 0x0000001f02000819 */ /* 0x000fc800000006ff */
[----:B------:R1:W2:Y:S01]  /*3c30*/  @P0 SYNCS.PHASECHK.TRANS64.TRYWAIT P2, [UR4], R0 ;  /* 0x00000000ff0005a7 */ /* 0x0002a20008041104 */
[----:B------:R-:W3:Y:S02]  /*3c40*/  SYNCS.PHASECHK.TRANS64.TRYWAIT P0, [UR46+0xd0], R4 ;  /* 0x0000d004ff0075a7 */ /* 0x000ee4000800112e */
[----:B-123--:R-:W-:Y:S05]  /*3c50*/  @!P0 BRA `(.L_x_71) ;  /* 0x0000008c009c8947 */ /* 0x00efea0003800000 */
.L_x_207:
[----:B------:R-:W-:Y:S01]  /*3c60*/  UMOV UR42, UR37 ;  /* 0x00000025002a7c82 */ /* 0x000fe20008000000 */
[----:B------:R-:W-:Y:S05]  /*3c70*/  BRA.U !UP0, `(.L_x_72) ;  /* 0x0000000508107547 */ /* 0x000fea000b800000 */
[----:B------:R-:W-:Y:S02]  /*3c80*/  UIADD3 UR42, UPT, UPT, UR66, UR37, URZ ;  /* 0x00000025422a7290 */ /* 0x000fe4000fffe0ff */
[----:B------:R-:W-:Y:S01]  /*3c90*/  UPLOP3.LUT UP2, UPT, UPT, UPT, UPT, 0x40, 0x4 ;  /* 0x000000000004789c */ /* 0x000fe20003f4e870 */
[----:B------:R-:W-:Y:S01]  /*3ca0*/  UMOV UR39, UR64 ;  /* 0x0000004000277c82 */ /* 0x000fe20008000000 */
[----:B------:R-:W-:-:S09]  /*3cb0*/  UMOV UR5, UR38 ;  /* 0x0000002600057c82 */ /* 0x000fd20008000000 */
.L_x_75:
[----:B------:R-:W-:Y:S01]  /*3cc0*/  ULEA UR7, UR5, UR41, 0x3 ;  /* 0x0000002905077291 */ /* 0x000fe2000f8e18ff */
[----:B--23--:R-:W-:Y:S11]  /*3cd0*/  @P2 BRA `(.L_x_73) ;  /* 0x00000000000c2947 */ /* 0x00cff60003800000 */
[----:B-1----:R-:W-:Y:S04]  /*3ce0*/  SHF.L.U32 R4, R2, 0x1f, RZ ;  /* 0x0000001f02047819 */ /* 0x002fe800000006ff */
[----:B------:R-:W1:Y:S02]  /*3cf0*/  SYNCS.PHASECHK.TRANS64.TRYWAIT P0, [UR7], R4 ;  /* 0x00000004ff0075a7 */ /* 0x000e640008001107 */
[----:B-1----:R-:W-:Y:S05]  /*3d00*/  @!P0 BRA `(.L_x_74) ;  /* 0x0000008c00888947 */ /* 0x002fea0003800000 */
.L_x_73:
[----:B------:R-:W-:Y:S01]  /*3d10*/  UISETP.NE.AND UP0, UPT, UR39, 0x1, UPT ;  /* 0x000000012700788c */ /* 0x000fe2000bf05270 */
[----:B------:R-:W-:Y:S01]  /*3d20*/  PLOP3.LUT P2, PT, PT, PT, PT, 0x80, 0x8 ;  /* 0x000000000008781c */ /* 0x000fe20003f4f070 */
[----:B------:R-:W-:Y:S02]  /*3d30*/  UIADD3 UR4, UPT, UPT, UR5, 0x1, URZ ;  /* 0x0000000105047890 */ /* 0x000fe4000fffe0ff */
[----:B------:R-:W-:Y:S02]  /*3d40*/  UIADD3 UR40, UPT, UPT, UR7, 0x20, URZ ;  /* 0x0000002007287890 */ /* 0x000fe4000fffe0ff */
[----:B------:R-:W-:Y:S01]  /*3d50*/  UISETP.NE.AND UP1, UPT, UR4, 0x4, UPT ;  /* 0x000000040400788c */ /* 0x000fe2000bf25270 */
[----:B------:R-:W-:Y:S01]  /*3d60*/  PLOP3.LUT P0, PT, PT, PT, UP0, 0x80, 0x8 ;  /* 0x000000000008781c */ /* 0x000fe20003f0f008 */
[----:B------:R-:W-:Y:S02]  /*3d70*/  UIADD3 UR37, UPT, UPT, UR37, 0x1, URZ ;  /* 0x0000000125257890 */ /* 0x000fe4000fffe0ff */
[----:B------:R-:W-:Y:S02]  /*3d80*/  USEL UR6, URZ, 0x1, UP1 ;  /* 0x00000001ff067887 */ /* 0x000fe40008800000 */
[----:B------:R-:W-:Y:S02]  /*3d90*/  USEL UR38, UR4, URZ, UP1 ;  /* 0x000000ff04267287 */ /* 0x000fe40008800000 */
[----:B------:R-:W-:Y:S02]  /*3da0*/  UIADD3 UR39, UPT, UPT, UR39, -0x1, URZ ;  /* 0xffffffff27277890 */ /* 0x000fe4000fffe0ff */
[----:B------:R-:W-:Y:S01]  /*3db0*/  @UP0 ULEA UR4, UR38, UR41, 0x3 ;  /* 0x0000002926040291 */ /* 0x000fe2000f8e18ff */
[----:B------:R-:W-:Y:S01]  /*3dc0*/  LOP3.LUT R2, R2, UR6, RZ, 0x3c, !PT ;  /* 0x0000000602027c12 */ /* 0x000fe2000f8e3cff */
[----:B------:R-:W-:Y:S02]  /*3dd0*/  ULEA UR6, UR5, UR45, 0xb ;  /* 0x0000002d05067291 */ /* 0x000fe4000f8e58ff */
[----:B------:R-:W-:Y:S01]  /*3de0*/  UISETP.NE.AND UP0, UPT, UR37, UR42, UPT ;  /* 0x0000002a2500728c */ /* 0x000fe2000bf05270 */
[----:B-1----:R-:W-:Y:S01]  /*3df0*/  @P0 SHF.L.U32 R0, R2, 0x1f, RZ ;  /* 0x0000001f02000819 */ /* 0x002fe200000006ff */
[----:B------:R-:W-:Y:S02]  /*3e00*/  UIADD3 UR34, UPT, UPT, UR6, 0x2, URZ ;  /* 0x0000000206227890 */ /* 0x000fe4000fffe0ff */
[----:B------:R-:W-:Y:S01]  /*3e10*/  UIADD3 UR30, UPT, UPT, UR6, 0x4, URZ ;  /* 0x00000004061e7890 */ /* 0x000fe2000fffe0ff */
[----:B------:R2:W3:Y:S01]  /*3e20*/  @P0 SYNCS.PHASECHK.TRANS64.TRYWAIT P2, [UR4], R0 ;  /* 0x00000000ff0005a7 */ /* 0x0004e20008041104 */
[----:B------:R-:W-:Y:S02]  /*3e30*/  ULEA UR4, UR5, UR44, 0xa ;  /* 0x0000002c05047291 */ /* 0x000fe4000f8e50ff */
[----:B------:R-:W-:Y:S02]  /*3e40*/  UIADD3 UR26, UPT, UPT, UR6, 0x6, URZ ;  /* 0x00000006061a7890 */ /* 0x000fe4000fffe0ff */
        /* <DEDUP_REMOVED lines=10> */
[----:B------:R-:W-:Y:S01]  /*3ef0*/  UIADD3 UR8, UPT, UPT, UR4, 0x206, URZ ;  /* 0x0000020604087890 */ /* 0x000fe2000fffe0ff */
[----:B------:R-:W-:Y:S01]  /*3f00*/  UMOV UR7, 0x40004040 ;  /* 0x4000404000077882 */ /* 0x000fe20000000000 */
[----:B------:R-:W-:Y:S01]  /*3f10*/  UMOV UR5, 0x40004040 ;  /* 0x4000404000057882 */ /* 0x000fe20000000000 */
[----:B------:R-:W-:Y:S01]  /*3f20*/  UMOV UR35, 0x40004040 ;  /* 0x4000404000237882 */ /* 0x000fe20000000000 */
[----:B------:R1:W-:Y:S01]  /*3f30*/  UTCHMMA.2CTA gdesc[UR4], gdesc[UR6], tmem[UR36], tmem[UR62], idesc[UR63], UP2 ;  /* 0x00ff3e06040075ea */ /* 0x0003e20009200024 */
[----:B------:R-:W-:Y:S01]  /*3f40*/  UPLOP3.LUT UP2, UPT, UPT, UPT, UPT, 0x80, 0x8 ;  /* 0x000000000008789c */ /* 0x000fe20003f4f070 */
[----:B------:R-:W-:Y:S01]  /*3f50*/  UMOV UR33, 0x40004040 ;  /* 0x4000404000217882 */ /* 0x000fe20000000000 */
[----:B------:R-:W-:Y:S01]  /*3f60*/  UMOV UR31, 0x40004040 ;  /* 0x40004040001f7882 */ /* 0x000fe20000000000 */
[----:B------:R2:W-:Y:S01]  /*3f70*/  UTCHMMA.2CTA gdesc[UR32], gdesc[UR34], tmem[UR36], tmem[UR60], idesc[UR61], UPT ;  /* 0x00ff3c22200075ea */ /* 0x0005e2000ba00024 */
        /* <DEDUP_REMOVED lines=14> */
[----:B------:R-:W-:Y:S01]  /*4060*/  UMOV UR9, 0x40004040 ;  /* 0x4000404000097882 */ /* 0x000fe20000000000 */
[----:B------:R2:W-:Y:S01]  /*4070*/  UTCHMMA.2CTA gdesc[UR12], gdesc[UR14], tmem[UR36], tmem[UR50], idesc[UR51], UPT ;  /* 0x00ff320e0c0075ea */ /* 0x0005e2000ba00024 */
[----:B------:R2:W-:Y:S01]  /*4080*/  UTCHMMA.2CTA gdesc[UR8], gdesc[UR10], tmem[UR36], tmem[UR48], idesc[UR49], UPT ;  /* 0x00ff300a080075ea */ /* 0x0005e2000ba00024 */
[----:B------:R2:W-:Y:S01]  /*4090*/  UTCBAR.2CTA.MULTICAST [UR40], URZ, UR43 ;  /* 0x000000ff280073e9 */ /* 0x0005e2000820082b */
[----:B-1----:R-:W-:Y:S01]  /*40a0*/  UMOV UR5, UR38 ;  /* 0x0000002600057c82 */ /* 0x002fe20008000000 */
[----:B------:R-:W-:Y:S05]  /*40b0*/  BRA.U UP0, `(.L_x_75) ;  /* 0xfffffffd00007547 */ /* 0x000fea000b83ffff */
.L_x_72:
[----:B------:R-:W-:Y:S01]  /*40c0*/  UIADD3 UR4, UPT, UPT, UR46, 0xb0, URZ ;  /* 0x000000b02e047890 */ /* 0x000fe2000fffe0ff */
[----:B------:R-:W-:-:S08]  /*40d0*/  UMOV UR37, UR42 ;  /* 0x0000002a00257c82 */ /* 0x000fd00008000000 */
[----:B------:R4:W-:Y:S01]  /*40e0*/  UTCBAR.2CTA.MULTICAST [UR4], URZ, UR65 ;  /* 0x000000ff040073e9 */ /* 0x0009e20008200841 */
[----:B------:R-:W-:Y:S02]  /*40f0*/  NOP ;  /* 0x0000000000007918 */ /* 0x000fe40000000000 */
.L_x_70:
[----:B----4-:R-:W-:Y:S01]  /*4100*/  UIADD3 UR4, UPT, UPT, UR47, 0x1, URZ ;  /* 0x000000012f047890 */ /* 0x010fe2000fffe0ff */
[----:B------:R-:W-:-:S03]  /*4110*/  ISETP.NE.AND P0, PT, R8, 0x2, PT ;  /* 0x000000020800780c */ /* 0x000fc60003f05270 */
[----:B------:R-:W-:Y:S01]  /*4120*/  UISETP.NE.AND UP0, UPT, UR4, 0x4, UPT ;  /* 0x000000040400788c */ /* 0x000fe2000bf05270 */
[----:B-12---:R-:W-:Y:S02]  /*4130*/  SEL R0, RZ, 0x1, P0 ;  /* 0x00000001ff007807 */ /* 0x006fe40000000000 */
[----:B------:R-:W-:Y:S01]  /*4140*/  SEL R8, R8, RZ, P0 ;  /* 0x000000ff08087207 */ /* 0x000fe20000000000 */
[----:B------:R-:W-:Y:S01]  /*4150*/  USEL UR5, URZ, 0x1, UP0 ;  /* 0x00000001ff057887 */ /* 0x000fe20008000000 */
[----:B------:R-:W-:Y:S01]  /*4160*/  LOP3.LUT R3, R3, R0, RZ, 0x3c, !PT ;  /* 0x0000000003037212 */ /* 0x000fe200078e3cff */
[----:B------:R-:W-:-:S04]  /*4170*/  USEL UR47, UR4, URZ, UP0 ;  /* 0x000000ff042f7287 */ /* 0x000fc80008000000 */
[----:B------:R-:W-:Y:S01]  /*4180*/  LOP3.LUT R9, R9, UR5, RZ, 0x3c, !PT ;  /* 0x0000000509097c12 */ /* 0x000fe2000f8e3cff */
[----:B------:R-:W-:Y:S07]  /*4190*/  @P1 BRA `(.L_x_76) ;  /* 0xfffffff800381947 */ /* 0x000fee000383ffff */
[----:B------:R-:W1:Y:S01]  /*41a0*/  S2UR UR8, SR_CgaCtaId ;  /* 0x00000000000879c3 */ /* 0x000e620000008800 */
[----:B------:R-:W-:Y:S01]  /*41b0*/  ELECT P0, URZ, PT ;  /* 0x0000000000ff782f */ /* 0x000fe20003800000 */
[----:B------:R-:W-:Y:S01]  /*41c0*/  HFMA2 R0, -RZ, RZ, 0, 5.9604644775390625e-08 ;  /* 0x00000001ff007431 */ /* 0x000fe200000001ff */
[----:B------:R-:W-:-:S05]  /*41d0*/  UMOV UR4, 0x40 ;  /* 0x0000004000047882 */ /* 0x000fca0000000000 */
[----:B------:R-:W-:Y:S01]  /*41e0*/  UVIRTCOUNT.DEALLOC.SMPOOL 0x80 ;  /* 0x000000800000784c */ /* 0x000fe20000000000 */
[----:B------:R-:W-:Y:S02]  /*41f0*/  UISETP.NE.AND UP1, UPT, UR68, URZ, UPT ;  /* 0x000000ff4400728c */ /* 0x000fe4000bf25270 */
[----:B-1----:R-:W-:-:S09]  /*4200*/  ULEA UR8, UR8, UR4, 0x18 ;  /* 0x0000000408087291 */ /* 0x002fd2000f8ec0ff */
[----:B------:R1:W-:Y:S01]  /*4210*/  @P0 STS.U8 [UR8+0x1c], R0 ;  /* 0x00001c00ff000988 */ /* 0x0003e20008000008 */
[----:B------:R-:W-:Y:S05]  /*4220*/  BRA.U UP1, `(.L_x_77) ;  /* 0x0000000101a07547 */ /* 0x000fea000b800000 */
[----:B------:R-:W-:Y:S01]  /*4230*/  UIADD3 UR7, UPT, UPT, UR41, 0xd0, URZ ;  /* 0x000000d029077890 */ /* 0x000fe2000fffe0ff */
[----:B------:R-:W-:-:S03]  /*4240*/  SHF.L.U32 R2, R9, 0x1f, RZ ;  /* 0x0000001f09027819 */ /* 0x000fc600000006ff */
[----:B------:R-:W-:-:S09]  /*4250*/  ULEA UR4, UR47, UR7, 0x3 ;  /* 0x000000072f047291 */ /* 0x000fd2000f8e18ff */
[----:B------:R-:W2:Y:S02]  /*4260*/  SYNCS.PHASECHK.TRANS64.TRYWAIT P0, [UR4], R2 ;  /* 0x00000002ff0075a7 */ /* 0x000ea40008001104 */
[----:B--2---:R-:W-:Y:S05]  /*4270*/  @!P0 BRA `(.L_x_78) ;  /* 0x0000008800448947 */ /* 0x004fea0003800000 */
.L_x_210:
        /* <DEDUP_REMOVED lines=9> */
.L_x_212:
        /* <DEDUP_REMOVED lines=9> */
.L_x_214:
[----:B------:R-:W-:-:S04]  /*43a0*/  UIADD3 UR4, UPT, UPT, UR4, 0x1, URZ ;  /* 0x0000000104047890 */ /* 0x000fc8000fffe0ff */
[----:B------:R-:W-:-:S04]  /*43b0*/  UISETP.NE.AND UP0, UPT, UR4, 0x4, UPT ;  /* 0x000000040400788c */ /* 0x000fc8000bf05270 */
[----:B------:R-:W-:Y:S02]  /*43c0*/  USEL UR5, URZ, 0x1, UP0 ;  /* 0x00000001ff057887 */ /* 0x000fe40008000000 */
[----:B------:R-:W-:-:S04]  /*43d0*/  USEL UR4, UR4, URZ, UP0 ;  /* 0x000000ff04047287 */ /* 0x000fc80008000000 */
[----:B------:R-:W-:Y:S01]  /*43e0*/  ULEA UR4, UR4, UR7, 0x3 ;  /* 0x0000000704047291 */ /* 0x000fe2000f8e18ff */
[----:B------:R-:W-:-:S04]  /*43f0*/  LOP3.LUT R2, R2, UR5, RZ, 0x3c, !PT ;  /* 0x0000000502027c12 */ /* 0x000fc8000f8e3cff */
[----:B------:R-:W-:Y:S01]  /*4400*/  SHF.L.U32 R2, R2, 0x1f, RZ ;  /* 0x0000001f02027819 */ /* 0x000fe200000006ff */
[----:B-1----:R-:W-:-:S04]  /*4410*/  IMAD.U32 R0, RZ, RZ, UR4 ;  /* 0x00000004ff007e24 */ /* 0x002fc8000f8e00ff */
[----:B------:R1:W2:Y:S03]  /*4420*/  SYNCS.PHASECHK.TRANS64.TRYWAIT P0, [R0+URZ], R2 ;  /* 0x00000002000075a7 */ /* 0x0002a600080011ff */
[----:B--2---:R-:W-:Y:S05]  /*4430*/  @!P0 NANOSLEEP.SYNCS 0x989680 ;  /* 0x009896800000895d */ /* 0x004fea0003900000 */
[----:B------:R-:W2:Y:S02]  /*4440*/  @!P0 SYNCS.PHASECHK.TRANS64 P0, [R0+URZ], R2 ;  /* 0x00000002000085a7 */ /* 0x000ea400080010ff */
[----:B--2---:R-:W-:Y:S05]  /*4450*/  @P0 BRA `(.L_x_81) ;  /* 0x0000000000200947 */ /* 0x004fea0003800000 */
.L_x_82:
[----:B--2---:R2:W4:Y:S02]  /*4460*/  SYNCS.PHASECHK.TRANS64.TRYWAIT P0, [R0+URZ], R2 ;  /* 0x00000002000075a7 */ /* 0x00452400080011ff */
[----:B----4-:R-:W-:Y:S05]  /*4470*/  @!P0 NANOSLEEP.SYNCS 0x989680 ;  /* 0x009896800000895d */ /* 0x010fea0003900000 */
[----:B------:R-:W4:Y:S02]  /*4480*/  @!P0 SYNCS.PHASECHK.TRANS64 P0, [R0+URZ], R2 ;  /* 0x00000002000085a7 */ /* 0x000f2400080010ff */
[----:B----4-:R-:W-:Y:S05]  /*4490*/  @!P0 BRA `(.L_x_82) ;  /* 0xfffffffc00f08947 */ /* 0x010fea000383ffff */
[----:B------:R-:W-:Y:S05]  /*44a0*/  BRA `(.L_x_81) ;  /* 0x00000000000c7947 */ /* 0x000fea0003800000 */
.L_x_77:
[----:B------:R-:W-:-:S04]  /*44b0*/  UIADD3 UR4, UPT, UPT, UR41, 0x110, URZ ;  /* 0x0000011029047890 */ /* 0x000fc8000fffe0ff */
[----:B------:R-:W-:-:S09]  /*44c0*/  UPRMT UR4, UR69, 0x654, UR4 ;  /* 0x0000065445047896 */ /* 0x000fd20008000004 */
[----:B------:R-:W-:Y:S03]  /*44d0*/  SYNCS.ARRIVE.TRANS64.RED.A1T0 RZ, [UR4], RZ ;  /* 0x000000ffffff79a7 */ /* 0x000fe60008100404 */
.L_x_81:
[----:B-12---:R-:W-:Y:S01]  /*44e0*/  SHF.L.U32 R2, RZ, 0x1f, RZ ;  /* 0x0000001fff027819 */ /* 0x006fe200000006ff */
[----:B------:R-:W-:Y:S01]  /*44f0*/  UIADD3 UR4, UPT, UPT, UR41, 0x110, URZ ;  /* 0x0000011029047890 */ /* 0x000fe2000fffe0ff */
[----:B------:R-:W-:Y:S02]  /*4500*/  PLOP3.LUT P0, PT, PT, PT, UP1, 0x80, 0x8 ;  /* 0x000000000008781c */ /* 0x000fe40003f0f018 */
[----:B------:R-:W1:Y:S02]  /*4510*/  SYNCS.PHASECHK.TRANS64.TRYWAIT P1, [UR41+0x110], R2 ;  /* 0x00011002ff0075a7 */ /* 0x000e640008021129 */
[----:B-1----:R-:W-:Y:S09]  /*4520*/  @!P1 BRA `(.L_x_83) ;  /* 0x0000008400e09947 */ /* 0x002ff20003800000 */
.L_x_216:
[----:B------:R-:W-:Y:S01]  /*4530*/  @!UP1 UPRMT UR4, UR69, 0x654, UR4 ;  /* 0x0000065445049896 */ /* 0x000fe20008000004 */
[----:B------:R-:W-:Y:S01]  /*4540*/  UMOV UR5, 0xffff ;  /* 0x0000ffff00057882 */ /* 0x000fe20000000000 */
[----:B------:R-:W-:-:S07]  /*4550*/  UMOV UR6, 0x1 ;  /* 0x0000000100067882 */ /* 0x000fce0000000000 */
[----:B------:R-:W-:Y:S01]  /*4560*/  @!P0 SYNCS.ARRIVE.TRANS64.RED.A1T0 RZ, [UR4], RZ ;  /* 0x000000ffffff89a7 */ /* 0x000fe20008100404 */
[----:B------:R-:W-:Y:S01]  /*4570*/  NOP ;  /* 0x0000000000007918 */ /* 0x000fe20000000000 */
[----:B-1----:R-:W1:Y:S01]  /*4580*/  LDS R0, [UR8+0x14] ;  /* 0x00001408ff007984 */ /* 0x002e620008000800 */
[----:B------:R-:W-:-:S04]  /*4590*/  ULOP3.LUT UR4, UR67, 0xffff, URZ, 0xc0, !UPT ;  /* 0x0000ffff43047892 */ /* 0x000fc8000f8ec0ff */
[----:B------:R-:W-:-:S04]  /*45a0*/  USHF.R.U32.HI UR4, URZ, 0x5, UR4 ;  /* 0x00000005ff047899 */ /* 0x000fc80008011604 */
[----:B------:R-:W-:Y:S02]  /*45b0*/  USHF.L.U32 UR5, UR5, UR4, URZ ;  /* 0x0000000405057299 */ /* 0x000fe400080006ff */
[----:B------:R-:W-:-:S04]  /*45c0*/  USHF.L.U32 UR4, UR6, UR4, URZ ;  /* 0x0000000406047299 */ /* 0x000fc800080006ff */
[----:B-1----:R-:W-:-:S04]  /*45d0*/  LOP3.LUT R0, R0, UR5, RZ, 0xc0, !PT ;  /* 0x0000000500007c12 */ /* 0x002fc8000f8ec0ff */
[----:B------:R-:W-:-:S13]  /*45e0*/  ISETP.NE.AND P0, PT, R0, UR5, PT ;  /* 0x0000000500007c0c */ /* 0x000fda000bf05270 */
[----:B------:R-:W-:Y:S05]  /*45f0*/  @P0 BRA `(.L_x_84) ;  /* 0x0000000000580947 */ /* 0x000fea0003800000 */
[----:B------:R-:W1:Y:S02]  /*4600*/  LDS R0, [UR8+0x18] ;  /* 0x00001808ff007984 */ /* 0x000e640008000800 */
[----:B-1----:R-:W-:-:S04]  /*4610*/  LOP3.LUT R0, R0, UR4, RZ, 0xc0, !PT ;  /* 0x0000000400007c12 */ /* 0x002fc8000f8ec0ff */
[----:B------:R-:W-:-:S13]  /*4620*/  ISETP.NE.AND P0, PT, R0, UR4, PT ;  /* 0x0000000400007c0c */ /* 0x000fda000bf05270 */
[----:B------:R-:W-:Y:S05]  /*4630*/  @P0 BRA `(.L_x_85) ;  /* 0x00000000003c0947 */ /* 0x000fea0003800000 */
[----:B------:R-:W1:Y:S01]  /*4640*/  S2R R2, SR_LANEID ;  /* 0x0000000000027919 */ /* 0x000e620000000000 */
[----:B------:R-:W-:-:S06]  /*4650*/  ULOP3.LUT UR5, URZ, UR5, URZ, 0x33, !UPT ;  /* 0x00000005ff057292 */ /* 0x000fcc000f8e33ff */
[----:B------:R-:W-:-:S04]  /*4660*/  IMAD.U32 R0, RZ, RZ, UR5 ;  /* 0x00000005ff007e24 */ /* 0x000fc8000f8e00ff */
[----:B------:R2:W4:Y:S02]  /*4670*/  REDUX UR7, R0 ;  /* 0x00000000000773c4 */ /* 0x0005240000000000 */
[----:B------:R1:W-:Y:S01]  /*4680*/  UTCATOMSWS.AND URZ, UR5 ;  /* 0x0000000500ff79e3 */ /* 0x0003e20008000000 */
[----:B--2---:R-:W-:Y:S01]  /*4690*/  LOP3.LUT R0, RZ, UR4, RZ, 0x33, !PT ;  /* 0x00000004ff007c12 */ /* 0x004fe2000f8e33ff */
[----:B------:R-:W-:Y:S02]  /*46a0*/  VOTEU.ANY UR4, UPT, PT ;  /* 0x0000000000047886 */ /* 0x000fe400038e0100 */
[----:B------:R-:W-:Y:S02]  /*46b0*/  UFLO.U32 UR4, UR4 ;  /* 0x00000004000472bd */ /* 0x000fe400080e0000 */
[----:B------:R-:W2:Y:S04]  /*46c0*/  REDUX UR6, R0 ;  /* 0x00000000000673c4 */ /* 0x000ea80000000000 */
[----:B-1----:R-:W-:-:S02]  /*46d0*/  ISETP.EQ.U32.AND P0, PT, R2, UR4, PT ;  /* 0x0000000402007c0c */ /* 0x002fc4000bf02070 */
[----:B----4-:R-:W-:-:S11]  /*46e0*/  MOV R2, UR7 ;  /* 0x0000000700027c02 */ /* 0x010fd60008000f00 */
[----:B------:R1:W-:Y:S01]  /*46f0*/  @P0 ATOMS.AND RZ, [UR8+0x14], R2 ;  /* 0x00001402ffff098c */ /* 0x0003e2000a800008 */
[----:B--2---:R-:W-:-:S05]  /*4700*/  IMAD.U32 R0, RZ, RZ, UR6 ;  /* 0x00000006ff007e24 */ /* 0x004fca000f8e00ff */
[----:B------:R1:W-:Y:S01]  /*4710*/  @P0 ATOMS.AND RZ, [UR8+0x18], R0 ;  /* 0x00001800ffff098c */ /* 0x0003e2000a800008 */
[----:B------:R-:W-:Y:S05]  /*4720*/  BRA `(.L_x_86) ;  /* 0x0000000000147947 */ /* 0x000fea0003800000 */
.L_x_85:
[----:B------:R-:W-:Y:S02]  /*4730*/  MOV R2, 0x4750 ;  /* 0x0000475000027802 */ /* 0x000fe40000000f00 */
[----:B---3-5:R-:W-:Y:S05]  /*4740*/  CALL.REL.NOINC `($__internal_0_$__cuda_sm10x_tcgen05_guardrail_trap_col_being_dealloced_not_returned_by_alloc) ;  /* 0x0000008c00707944 */ /* 0x028fea0003c00000 */
[----:B------:R-:W-:Y:S05]  /*4750*/  BRA `(.L_x_86) ;  /* 0x0000000000087947 */ /* 0x000fea0003800000 */
.L_x_84:
[----:B------:R-:W-:Y:S02]  /*4760*/  MOV R2, 0x4780 ;  /* 0x0000478000027802 */ /* 0x000fe40000000f00 */
[----:B---3-5:R-:W-:Y:S05]  /*4770*/  CALL.REL.NOINC `($__internal_2_$__cuda_sm10x_tcgen05_guardrail_trap_unallocated_columns_being_dealloced) ;  /* 0x0000008c007c7944 */ /* 0x028fea0003c00000 */
.L_x_86:
[----:B------:R-:W-:Y:S01]  /*4780*/  NOP ;  /* 0x0000000000007918 */ /* 0x000fe20000000000 */
[----:B------:R-:W-:Y:S05]  /*4790*/  EXIT ;  /* 0x000000000000794d */ /* 0x000fea0003800000 */
.L_x_57:
[----:B------:R-:W-:-:S09]  /*47a0*/  UISETP.NE.OR UP0, UPT, UR20, 0x3, !UP4 ;  /* 0x000000031400788c */ /* 0x000fd2000e705670 */
[----:B------:R-:W-:Y:S05]  /*47b0*/  BRA.U UP0, `(.L_x_87) ;  /* 0x0000001900d87547 */ /* 0x000fea000b800000 */
[----:B------:R-:W2:Y:S01]  /*47c0*/  LDCU.64 UR4, c[0x0][0x888] ;  /* 0x00011100ff0477ac */ /* 0x000ea20008000a00 */
[----:B------:R-:W3:Y:S01]  /*47d0*/  LDC.64 R12, c[0x0][0x348] ;  /* 0x0000d200ff0c7b82 */ /* 0x000ee20000000a00 */
[----:B------:R-:W-:Y:S01]  /*47e0*/  HFMA2 R10, -RZ, RZ, 0, 0 ;  /* 0x00000000ff0a7431 */ /* 0x000fe200000001ff */
[----:B------:R-:W-:Y:S01]  /*47f0*/  MOV R9, RZ ;  /* 0x000000ff00097202 */ /* 0x000fe20000000f00 */
[----:B------:R-:W4:Y:S01]  /*4800*/  LDCU UR37, c[0x0][0x370] ;  /* 0x00006e00ff2577ac */ /* 0x000f220008000800 */
[----:B------:R-:W-:Y:S01]  /*4810*/  HFMA2 R3, -RZ, RZ, 0, 0.0078125 ;  /* 0x00002000ff037431 */ /* 0x000fe200000001ff */
[----:B------:R-:W4:Y:S01]  /*4820*/  LDCU.128 UR56, c[0x0][0xb10] ;  /* 0x00016200ff3877ac */ /* 0x000f220008000c00 */
[----:B------:R-:W1:Y:S01]  /*4830*/  LDCU UR31, c[0x0][0x374] ;  /* 0x00006e80ff1f77ac */ /* 0x000e620008000800 */
[----:B------:R-:W1:Y:S01]  /*4840*/  LDCU.64 UR38, c[0x0][0x890] ;  /* 0x00011200ff2677ac */ /* 0x000e620008000a00 */
[----:B--2---:R-:W-:Y:S01]  /*4850*/  UISETP.NE.U32.AND UP0, UPT, UR4, URZ, UPT ;  /* 0x000000ff0400728c */ /* 0x004fe2000bf05070 */
[----:B------:R-:W2:Y:S01]  /*4860*/  LDCU UR15, c[0x0][0xb0c] ;  /* 0x00016180ff0f77ac */ /* 0x000ea20008000800 */
[----:B------:R-:W3:Y:S01]  /*4870*/  LDCU UR55, c[0x0][0xb20] ;  /* 0x00016400ff3777ac */ /* 0x000ee20008000800 */
[----:B------:R-:W3:Y:S01]  /*4880*/  LDCU UR4, c[0x0][0xb30] ;  /* 0x00016600ff0477ac */ /* 0x000ee20008000800 */
[----:B----4-:R-:W-:-:S02]  /*4890*/  UIMAD.WIDE.U32 UR8, UR37, UR56, URZ ;  /* 0x00000038250872a5 */ /* 0x010fc4000f8e00ff */
[----:B-1----:R-:W-:Y:S02]  /*48a0*/  UIMAD.WIDE.U32 UR6, UR31, UR59, URZ ;  /* 0x0000003b1f0672a5 */ /* 0x002fe4000f8e00ff */
[----:B------:R-:W-:Y:S01]  /*48b0*/  UISETP.NE.AND.EX UP6, UPT, UR5, URZ, UPT, UP0 ;  /* 0x000000ff0500728c */ /* 0x000fe2000bfc5300 */
[----:B------:R-:W-:Y:S01]  /*48c0*/  UMOV UR21, 0x400 ;  /* 0x0000040000157882 */ /* 0x000fe20000000000 */
[----:B------:R-:W-:Y:S02]  /*48d0*/  UISETP.NE.AND UP0, UPT, UR45, 0x1, UPT ;  /* 0x000000012d00788c */ /* 0x000fe4000bf05270 */
[----:B------:R-:W-:Y:S02]  /*48e0*/  UISETP.NE.U32.AND UP0, UPT, UR38, URZ, UPT ;  /* 0x000000ff2600728c */ /* 0x000fe4000bf05070 */
[----:B------:R-:W-:Y:S01]  /*48f0*/  ULEA UR21, UR53, UR21, 0x18 ;  /* 0x0000001535157291 */ /* 0x000fe2000f8ec0ff */
[----:B------:R-:W-:Y:S01]  /*4900*/  UMOV UR8, UR9 ;  /* 0x0000000900087c82 */ /* 0x000fe20008000000 */
[----:B------:R-:W-:Y:S01]  /*4910*/  UMOV UR6, UR7 ;  /* 0x0000000700067c82 */ /* 0x000fe20008000000 */
[----:B------:R-:W-:-:S02]  /*4920*/  UISETP.GE.AND UP3, UPT, UR45, 0x1, UPT ;  /* 0x000000012d00788c */ /* 0x000fc4000bf66270 */
[----:B------:R-:W-:Y:S02]  /*4930*/  UISETP.NE.AND.EX UP5, UPT, UR39, URZ, UPT, UP0 ;  /* 0x000000ff2700728c */ /* 0x000fe4000bfa5300 */
[----:B------:R-:W-:Y:S01]  /*4940*/  UPLOP3.LUT UP1, UPT, UPT, UPT, UPT, 0x40, 0x4 ;  /* 0x000000000004789c */ /* 0x000fe20003f2e870 */
[----:B------:R-:W1:Y:S01]  /*4950*/  LDCU.64 UR22, c[0x0][0xb28] ;  /* 0x00016500ff1677ac */ /* 0x000e620008000a00 */
[----:B--2---:R-:W-:Y:S02]  /*4960*/  UISETP.NE.AND UP3, UPT, UR15, 0x1, UPT ;  /* 0x000000010f00788c */ /* 0x004fe4000bf65270 */
[----:B------:R-:W-:Y:S02]  /*4970*/  UIADD3 UR49, UPT, UPT, UR21, 0x40, URZ ;  /* 0x0000004015317890 */ /* 0x000fe4000fffe0ff */
[----:B------:R-:W-:Y:S02]  /*4980*/  UIADD3 UR41, UPT, UPT, UR21, 0x48, URZ ;  /* 0x0000004815297890 */ /* 0x000fe4000fffe0ff */
[----:B------:R-:W-:-:S02]  /*4990*/  UIADD3 UR33, UPT, UPT, UR21, 0x50, URZ ;  /* 0x0000005015217890 */ /* 0x000fc4000fffe0ff */
[----:B------:R-:W-:Y:S02]  /*49a0*/  UIADD3 UR25, UPT, UPT, UR21, 0x58, URZ ;  /* 0x0000005815197890 */ /* 0x000fe4000fffe0ff */
[----:B------:R-:W-:Y:S02]  /*49b0*/  USHF.R.U32.HI UR47, URZ, UR57, UR8 ;  /* 0x00000039ff2f7299 */ /* 0x000fe40008011608 */
[----:B---3--:R-:W-:Y:S02]  /*49c0*/  USHF.R.U32.HI UR46, URZ, UR55, UR6 ;  /* 0x00000037ff2e7299 */ /* 0x008fe40008011606 */
[----:B------:R-:W-:Y:S02]  /*49d0*/  UISETP.NE.AND UP0, UPT, UR58, 0x1, UPT ;  /* 0x000000013a00788c */ /* 0x000fe4000bf05270 */
[----:B------:R-:W-:-:S11]  /*49e0*/  UISETP.NE.AND UP4, UPT, UR4, 0x1, UPT ;  /* 0x000000010400788c */ /* 0x000fd6000bf85270 */
.L_x_102:
[C---:B------:R-:W-:Y:S02]  /*49f0*/  LEA R8, R10.reuse, UR21, 0x3 ;  /* 0x000000150a087c11 */ /* 0x040fe4000f8e18ff */
[----:B------:R-:W-:Y:S02]  /*4a00*/  SHF.L.U32 R0, R9, 0x1f, RZ ;  /* 0x0000001f09007819 */ /* 0x000fe400000006ff */
[----:B------:R-:W-:Y:S02]  /*4a10*/  LEA R4, R10, UR21, 0x4 ;  /* 0x000000150a047c11 */ /* 0x000fe4000f8e20ff */
[----:B--2---:R-:W2:Y:S02]  /*4a20*/  SYNCS.PHASECHK.TRANS64.TRYWAIT P0, [R8+URZ+0x90], R0 ;  /* 0x00009000080075a7 */ /* 0x004ea400080011ff */
[----:B--2---:R-:W-:Y:S05]  /*4a30*/  @!P0 BRA `(.L_x_88) ;  /* 0x0000008000b48947 */ /* 0x004fea0003800000 */
.L_x_217:
[----:B------:R-:W3:Y:S01]  /*4a40*/  LDS.128 R4, [R4+0x120] ;  /* 0x0001200004047984 */ /* 0x000ee20000000c00 */
[----:B------:R-:W-:Y:S01]  /*4a50*/  UISETP.GE.AND UP0, UPT, UR45, 0x1, UPT ;  /* 0x000000012d00788c */ /* 0x000fe2000bf06270 */
[----:B------:R-:W-:Y:S01]  /*4a60*/  @!PT LDS RZ, [RZ] ;  /* 0x00000000fffff984 */ /* 0x000fe20000000800 */
[----:B------:R-:W-:Y:S01]  /*4a70*/  @!PT LDS RZ, [RZ] ;  /* 0x00000000fffff984 */ /* 0x000fe20000000800 */
[----:B------:R-:W-:Y:S01]  /*4a80*/  @!PT LDS RZ, [RZ] ;  /* 0x00000000fffff984 */ /* 0x000fe20000000800 */
[----:B------:R-:W-:Y:S01]  /*4a90*/  @!PT LDS RZ, [RZ] ;  /* 0x00000000fffff984 */ /* 0x000fe20000000800 */
[----:B------:R4:W-:Y:S06]  /*4aa0*/  MEMBAR.ALL.CTA ;  /* 0x0000000000007992 */ /* 0x0009ec0000008000 */
[----:B----4-:R-:W4:Y:S01]  /*4ab0*/  FENCE.VIEW.ASYNC.S ;  /* 0x00000000000073c6 */ /* 0x010f220000000000 */
[----:B---3--:R-:W-:Y:S11]  /*4ac0*/  LOP3.LUT P0, RZ, R6, 0x1, RZ, 0xc0, !PT ;  /* 0x0000000106ff7812 */ /* 0x008ff6000780c0ff */
[----:B------:R-:W-:Y:S02]  /*4ad0*/  @!UPT UIADD3 URZ, UPT, UPT, URZ, URZ, URZ ;  /* 0x000000fffffff290 */ /* 0x000fe4000fffe0ff */
[----:B----4-:R-:W-:Y:S01]  /*4ae0*/  VOTEU.ANY UP3, P0 ;  /* 0x0000000000ff7886 */ /* 0x010fe20000060100 */
[----:B------:R-:W-:Y:S11]  /*4af0*/  PLOP3.LUT P0, PT, PT, PT, UP3, 0x80, 0x8 ;  /* 0x000000000008781c */ /* 0x000ff60003f0f038 */
[----:B------:R-:W-:Y:S02]  /*4b00*/  @!UPT UIADD3 URZ, UPT, UPT, URZ, URZ, URZ ;  /* 0x000000fffffff290 */ /* 0x000fe4000fffe0ff */
[----:B--2---:R-:W-:Y:S02]  /*4b10*/  @P0 SHF.R.U32.HI R0, RZ, 0x10, R5 ;  /* 0x00000010ff000819 */ /* 0x004fe40000011605 */
[----:B------:R-:W-:Y:S02]  /*4b20*/  @P0 MOV R2, R4 ;  /* 0x0000000400020202 */ /* 0x000fe40000000f00 */
[----:B------:R-:W-:Y:S01]  /*4b30*/  @P0 R2UR UR4, R0 ;  /* 0x00000000000402ca */ /* 0x000fe200000e0000 */
[----:B------:R-:W-:Y:S01]  /*4b40*/  VIADD R0, R8, 0xa0 ;  /* 0x000000a008007836 */ /* 0x000fe20000000000 */
[----:B------:R-:W-:Y:S02]  /*4b50*/  @P0 LOP3.LUT R4, R5, 0xffff, RZ, 0xc0, !PT ;  /* 0x0000ffff05040812 */ /* 0x000fe400078ec0ff */
[----:B------:R-:W-:Y:S02]  /*4b60*/  @P0 R2UR UR6, R2 ;  /* 0x00000000020602ca */ /* 0x000fe400000e0000 */
[----:B------:R-:W-:Y:S02]  /*4b70*/  PRMT R0, RZ, 0x654, R0 ;  /* 0x00000654ff007816 */ /* 0x000fe40000000000 */
[----:B------:R-:W-:Y:S02]  /*4b80*/  @P0 R2UR UR5, R4 ;  /* 0x00000000040502ca */ /* 0x000fe400000e0000 */
[----:B------:R2:W-:Y:S03]  /*4b90*/  SYNCS.ARRIVE.TRANS64.RED.A1T0 RZ, [R0+URZ], RZ ;  /* 0x000000ff00ff79a7 */ /* 0x0005e600081004ff */
[----:B------:R-:W-:Y:S04]  /*4ba0*/  @UP3 UMOV UR30, UR4 ;  /* 0x00000004001e3c82 */ /* 0x000fe80008000000 */
[----:B------:R-:W-:Y:S04]  /*4bb0*/  @UP3 UMOV UR14, UR6 ;  /* 0x00000006000e3c82 */ /* 0x000fe80008000000 */
[----:B------:R-:W-:Y:S01]  /*4bc0*/  @UP3 UMOV UR13, UR5 ;  /* 0x00000005000d3c82 */ /* 0x000fe20008000000 */
[----:B------:R-:W-:Y:S05]  /*4bd0*/  BRA.U !UP0, `(.L_x_89) ;  /* 0x0000000108c07547 */ /* 0x000fea000b800000 */
[----:B------:R-:W-:Y:S02]  /*4be0*/  UIMAD.WIDE.U32 UR16, UR13, UR59, URZ ;  /* 0x0000003b0d1072a5 */ /* 0x000fe4000f8e00ff */
[----:B------:R-:W-:Y:S02]  /*4bf0*/  UP2UR UR20, UPR, URZ, 0x4 ;  /* 0x00000004ff147883 */ /* 0x000fe40008000000 */
[----:B------:R-:W-:Y:S02]  /*4c00*/  UISETP.NE.AND UP2, UPT, UR58, 0x1, UPT ;  /* 0x000000013a00788c */ /* 0x000fe4000bf45270 */
[----:B------:R-:W-:Y:S02]  /*4c10*/  UIMAD.WIDE.U32 UR18, UR14, UR56, URZ ;  /* 0x000000380e1272a5 */ /* 0x000fe4000f8e00ff */
[----:B------:R-:W-:Y:S02]  /*4c20*/  USEL UR4, UR31, UR46, !UP2 ;  /* 0x0000002e1f047287 */ /* 0x000fe4000d000000 */
[----:B------:R-:W-:Y:S02]  /*4c30*/  UISETP.NE.AND UP0, UPT, UR15, 0x1, UPT ;  /* 0x000000010f00788c */ /* 0x000fe4000bf05270 */
[----:B------:R-:W-:Y:S02]  /*4c40*/  UP2UR UR24, UPR, URZ, 0x2 ;  /* 0x00000002ff187883 */ /* 0x000fe40008000000 */
[----:B------:R-:W-:Y:S02]  /*4c50*/  UISETP.NE.AND UP1, UPT, UR45, 0x1, UPT ;  /* 0x000000012d00788c */ /* 0x000fe4000bf25270 */
[----:B-1----:R-:W-:Y:S02]  /*4c60*/  UIMAD.WIDE.U32 UR8, UR4, UR22, URZ ;  /* 0x00000016040872a5 */ /* 0x002fe4000f8e00ff */
[----:B------:R-:W-:Y:S01]  /*4c70*/  USEL UR7, UR37, UR47, !UP0 ;  /* 0x0000002f25077287 */ /* 0x000fe2000c000000 */
[----:B------:R-:W-:Y:S02]  /*4c80*/  UMOV UR5, UR17 ;  /* 0x0000001100057c82 */ /* 0x000fe40008000000 */
[----:B------:R-:W-:Y:S02]  /*4c90*/  USHF.R.U32.HI UR6, URZ, UR55, UR5 ;  /* 0x00000037ff067299 */ /* 0x000fe40008011605 */
[----:B------:R-:W-:Y:S02]  /*4ca0*/  UIMAD.WIDE.U32 UR10, UR7, UR22, URZ ;  /* 0x00000016070a72a5 */ /* 0x000fe4000f8e00ff */
[----:B------:R-:W-:Y:S02]  /*4cb0*/  USEL UR6, UR13, UR6, !UP2 ;  /* 0x000000060d067287 */ /* 0x000fe4000d000000 */
[----:B------:R-:W-:Y:S01]  /*4cc0*/  UISETP.NE.AND UP2, UPT, UR20, URZ, UPT ;  /* 0x000000ff1400728c */ /* 0x000fe2000bf45270 */
[----:B------:R-:W-:Y:S02]  /*4cd0*/  UMOV UR5, UR19 ;  /* 0x0000001300057c82 */ /* 0x000fe40008000000 */
[----:B------:R-:W-:Y:S03]  /*4ce0*/  USHF.R.U32.HI UR12, URZ, UR57, UR5 ;  /* 0x00000039ff0c7299 */ /* 0x000fe60008011605 */
[----:B------:R-:W-:Y:S02]  /*4cf0*/  UMOV UR5, UR9 ;  /* 0x0000000900057c82 */ /* 0x000fe40008000000 */
[----:B------:R-:W-:Y:S03]  /*4d00*/  @UP1 USHF.R.U32.HI UR4, URZ, UR23, UR5 ;  /* 0x00000017ff041299 */ /* 0x000fe60008011605 */
[----:B------:R-:W-:Y:S01]  /*4d10*/  UMOV UR5, UR11 ;  /* 0x0000000b00057c82 */ /* 0x000fe20008000000 */
[----:B------:R-:W-:Y:S02]  /*4d20*/  UIMAD UR4, UR45, UR4, URZ ;  /* 0x000000042d0472a4 */ /* 0x000fe4000f8e02ff */
[----:B------:R-:W-:Y:S02]  /*4d30*/  @UP1 USHF.R.U32.HI UR7, URZ, UR23, UR5 ;  /* 0x00000017ff071299 */ /* 0x000fe40008011605 */
[----:B------:R-:W-:Y:S02]  /*4d40*/  USEL UR5, UR14, UR12, !UP0 ;  /* 0x0000000c0e057287 */ /* 0x000fe4000c000000 */
[----:B------:R-:W-:Y:S02]  /*4d50*/  UIMAD.WIDE.U32 UR10, UR6, UR22, URZ ;  /* 0x00000016060a72a5 */ /* 0x000fe4000f8e00ff */
[----:B------:R-:W-:Y:S02]  /*4d60*/  UIMAD UR8, UR45, UR7, URZ ;  /* 0x000000072d0872a4 */ /* 0x000fe4000f8e02ff */
[----:B------:R-:W-:Y:S03]  /*4d70*/  UISETP.GE.AND UP0, UPT, UR6, UR4, UPT ;  /* 0x000000040600728c */ /* 0x000fe6000bf06270 */
[----:B------:R-:W-:Y:S01]  /*4d80*/  UMOV UR4, UR11 ;  /* 0x0000000b00047c82 */ /* 0x000fe20008000000 */
[----:B------:R-:W-:Y:S02]  /*4d90*/  UISETP.GE.OR UP0, UPT, UR5, UR8, UP0 ;  /* 0x000000080500728c */ /* 0x000fe40008706670 */
[----:B------:R-:W-:Y:S02]  /*4da0*/  USHF.R.U32.HI UR4, URZ, UR23, UR4 ;  /* 0x00000017ff047299 */ /* 0x000fe40008011604 */
[----:B------:R-:W-:Y:S02]  /*4db0*/  UIMAD.WIDE.U32 UR8, UR5, UR22, URZ ;  /* 0x00000016050872a5 */ /* 0x000fe4000f8e00ff */
[----:B------:R-:W-:Y:S04]  /*4dc0*/  USEL UR10, UR6, UR4, !UP1 ;  /* 0x00000004060a7287 */ /* 0x000fe8000c800000 */
[----:B------:R-:W-:Y:S01]  /*4dd0*/  UIADD3 UR11, UPT, UPT, -UR10, URZ, URZ ;  /* 0x000000ff0a0b7290 */ /* 0x000fe2000fffe1ff */
[----:B------:R-:W-:Y:S02]  /*4de0*/  @!UP0 UMOV UR4, UR9 ;  /* 0x0000000900048c82 */ /* 0x000fe40008000000 */
[----:B------:R-:W-:Y:S02]  /*4df0*/  @!UP0 USHF.R.U32.HI UR4, URZ, UR23, UR4 ;  /* 0x00000017ff048299 */ /* 0x000fe40008011604 */
[----:B------:R-:W-:Y:S02]  /*4e00*/  UIMAD UR8, UR45, UR11, UR6 ;  /* 0x0000000b2d0872a4 */ /* 0x000fe4000f8e0206 */
[----:B------:R-:W-:Y:S02]  /*4e10*/  @!UP0 USEL UR4, UR5, UR4, !UP1 ;  /* 0x0000000405048287 */ /* 0x000fe4000c800000 */
[----:B------:R-:W-:Y:S02]  /*4e20*/  UISETP.NE.AND UP1, UPT, UR24, URZ, UPT ;  /* 0x000000ff1800728c */ /* 0x000fe4000bf25270 */
[----:B------:R-:W-:Y:S02]  /*4e30*/  @!UP0 UIMAD UR7, UR7, UR8, UR4 ;  /* 0x00000008070782a4 */ /* 0x000fe4000f8e0204 */
[----:B------:R-:W-:Y:S02]  /*4e40*/  @!UP0 UIADD3 UR9, UPT, UPT, UR10, -UR4, URZ ;  /* 0x800000040a098290 */ /* 0x000fe4000fffe0ff */
[----:B------:R-:W-:Y:S02]  /*4e50*/  UIADD3 UR8, UPT, UPT, -UR6, URZ, URZ ;  /* 0x000000ff06087290 */ /* 0x000fe4000fffe1ff */
[----:B------:R-:W-:Y:S02]  /*4e60*/  UIADD3 UR4, UPT, UPT, -UR5, URZ, URZ ;  /* 0x000000ff05047290 */ /* 0x000fe4000fffe1ff */
[----:B------:R-:W-:Y:S03]  /*4e70*/  @!UP0 UIMAD UR6, UR9, UR45, UR5 ;  /* 0x0000002d090682a4 */ /* 0x000fe6000f8e0205 */
[----:B------:R-:W-:Y:S01]  /*4e80*/  @!UP0 UMOV UR5, UR7 ;  /* 0x0000000700058c82 */ /* 0x000fe20008000000 */
[----:B------:R-:W-:Y:S02]  /*4e90*/  UIMAD UR7, UR15, UR4, UR14 ;  /* 0x000000040f0772a4 */ /* 0x000fe4000f8e020e */
[----:B------:R-:W-:Y:S02]  /*4ea0*/  UIMAD UR4, UR58, UR8, UR13 ;  /* 0x000000083a0472a4 */ /* 0x000fe4000f8e020d */
[----:B------:R-:W-:Y:S02]  /*4eb0*/  UIMAD UR14, UR5, UR15, UR7 ;  /* 0x0000000f050e72a4 */ /* 0x000fe4000f8e0207 */
[----:B------:R-:W-:Y:S11]  /*4ec0*/  UIMAD UR13, UR6, UR58, UR4 ;  /* 0x0000003a060d72a4 */ /* 0x000ff6000f8e0204 */
[----:B------:R-:W-:Y:S01]  /*4ed0*/  @!UPT UIADD3 URZ, UPT, UPT, URZ, URZ, URZ ;  /* 0x000000fffffff290 */ /* 0x000fe2000fffe0ff */
.L_x_89:
[----:B------:R-:W3:Y:S01]  /*4ee0*/  @!UP4 LDCU.128 UR8, c[0x0][0xb10] ;  /* 0x00016200ff08c7ac */ /* 0x000ee20008000c00 */
[----:B------:R-:W-:Y:S01]  /*4ef0*/  IMAD.MOV.U32 R5, RZ, RZ, 0x1 ;  /* 0x00000001ff057424 */ /* 0x000fe200078e00ff */
[----:B------:R-:W-:Y:S04]  /*4f00*/  ISETP.NE.U32.AND P0, PT, RZ, UR38, PT ;  /* 0x00000026ff007c0c */ /* 0x000fe8000bf05070 */
[----:B------:R-:W-:Y:S01]  /*4f10*/  ISETP.NE.AND.EX P0, PT, RZ, UR39, PT, P0 ;  /* 0x00000027ff007c0c */ /* 0x000fe2000bf05300 */
[----:B------:R-:W4:Y:S01]  /*4f20*/  @!UP4 LDCU UR5, c[0x0][0xb0c] ;  /* 0x00016180ff05c7ac */ /* 0x000f220008000800 */
[----:B------:R-:W-:Y:S01]  /*4f30*/  SHF.L.U32 R5, R5, 0x1f, RZ ;  /* 0x0000001f05057819 */ /* 0x000fe200000006ff */
[----:B------:R-:W-:Y:S02]  /*4f40*/  USHF.L.U32 UR50, UR27, 0x8, URZ ;  /* 0x000000081b327899 */ /* 0x000fe400080006ff */
[----:B------:R-:W-:Y:S02]  /*4f50*/  USHF.L.U32 UR51, UR26, 0x6, URZ ;  /* 0x000000061a337899 */ /* 0x000fe400080006ff */
[----:B---3--:R-:W-:Y:S07]  /*4f60*/  UIMAD.WIDE.U32 UR6, UR14, UR8, URZ ;  /* 0x000000080e0672a5 */ /* 0x008fee000f8e00ff */
[----:B------:R-:W-:Y:S01]  /*4f70*/  @!UP4 UMOV UR4, UR7 ;  /* 0x000000070004cc82 */ /* 0x000fe20008000000 */
[----:B----4-:R-:W-:Y:S02]  /*4f80*/  @!UP4 UISETP.NE.AND UP0, UPT, UR5, 0x1, UPT ;  /* 0x000000010500c88c */ /* 0x010fe4000bf05270 */
[----:B------:R-:W-:Y:S02]  /*4f90*/  @!UP4 USHF.R.U32.HI UR4, URZ, UR9, UR4 ;  /* 0x00000009ff04c299 */ /* 0x000fe40008011604 */
[----:B------:R-:W-:Y:S02]  /*4fa0*/  UIMAD.WIDE.U32 UR6, UR13, UR11, URZ ;  /* 0x0000000b0d0672a5 */ /* 0x000fe4000f8e00ff */
[----:B------:R-:W-:Y:S02]  /*4fb0*/  @!UP4 USEL UR8, UR14, UR4, !UP0 ;  /* 0x000000040e08c287 */ /* 0x000fe4000c000000 */
[----:B------:R-:W-:Y:S03]  /*4fc0*/  @!UP4 UISETP.NE.AND UP0, UPT, UR10, 0x1, UPT ;  /* 0x000000010a00c88c */ /* 0x000fe6000bf05270 */
[----:B------:R-:W-:Y:S02]  /*4fd0*/  @!UP4 UMOV UR6, UR7 ;  /* 0x000000070006cc82 */ /* 0x000fe40008000000 */
[----:B------:R-:W3:Y:S02]  /*4fe0*/  @!UP4 LDCU UR4, c[0x0][0xb20] ;  /* 0x00016400ff04c7ac */ /* 0x000ee40008000800 */
[----:B---3--:R-:W-:Y:S04]  /*4ff0*/  @!UP4 USHF.R.U32.HI UR6, URZ, UR4, UR6 ;  /* 0x00000004ff06c299 */ /* 0x008fe80008011606 */
[----:B------:R-:W-:Y:S04]  /*5000*/  @!UP4 USEL UR6, UR13, UR6, !UP0 ;  /* 0x000000060d06c287 */ /* 0x000fe8000c000000 */
[----:B------:R-:W-:Y:S02]  /*5010*/  @!UP4 UIADD3 UR4, UPT, UPT, -UR8, UR6, URZ ;  /* 0x000000060804c290 */ /* 0x000fe4000fffe1ff */
[----:B------:R-:W-:Y:S02]  /*5020*/  @!UP4 UIADD3 UR6, UPT, UPT, UR8, -UR6, URZ ;  /* 0x800000060806c290 */ /* 0x000fe4000fffe0ff */
[----:B------:R-:W-:Y:S02]  /*5030*/  @!UP4 UIMAD UR14, UR4, UR5, UR14 ;  /* 0x00000005040ec2a4 */ /* 0x000fe4000f8e020e */
[----:B------:R-:W-:Y:S01]  /*5040*/  @!UP4 UIMAD UR13, UR6, UR10, UR13 ;  /* 0x0000000a060dc2a4 */ /* 0x000fe2000f8e020d */
[----:B------:R-:W-:Y:S11]  /*5050*/  BRA.U UP1, `(.L_x_90) ;  /* 0x0000000101107547 */ /* 0x000ff6000b800000 */
[----:B------:R-:W-:Y:S04]  /*5060*/  MOV R2, UR54 ;  /* 0x0000003600027c02 */ /* 0x000fe80008000f00 */
[----:B------:R-:W-:Y:S04]  /*5070*/  SHF.L.U32 R2, R2, 0x1f, RZ ;  /* 0x0000001f02027819 */ /* 0x000fe800000006ff */
[----:B------:R-:W3:Y:S02]  /*5080*/  SYNCS.PHASECHK.TRANS64.TRYWAIT P1, [UR21+0x88], R2 ;  /* 0x00008802ff0075a7 */ /* 0x000ee40008021115 */
[----:B---3--:R-:W-:Y:S05]  /*5090*/  @!P1 BRA `(.L_x_91) ;  /* 0x0000007c00309947 */ /* 0x008fea0003800000 */
.L_x_90:
[----:B------:R-:W-:Y:S05]  /*50a0*/  BRA.U !UP5, `(.L_x_92) ;  /* 0x000000010d387547 */ /* 0x000fea000b800000 */
[----:B------:R-:W-:Y:S01]  /*50b0*/  UPLOP3.LUT UP2, UPT, UPT, UPT, UP6, 0x80, 0x8 ;  /* 0x000000000008789c */ /* 0x000fe20003f4f060 */
[----:B--2---:R-:W-:Y:S01]  /*50c0*/  HFMA2 R0, -RZ, RZ, 0, 5.9604644775390625e-08 ;  /* 0x00000001ff007431 */ /* 0x004fe200000001ff */
[----:B------:R-:W2:Y:S01]  /*50d0*/  LDCU.64 UR8, c[0x0][0x358] ;  /* 0x00006b00ff0877ac */ /* 0x000ea20008000a00 */
[----:B------:R-:W-:Y:S03]  /*50e0*/  IMAD.MOV.U32 R52, RZ, RZ, 0x1 ;  /* 0x00000001ff347424 */ /* 0x000fe600078e00ff */
[----:B------:R-:W-:Y:S05]  /*50f0*/  PLOP3.LUT P1, PT, PT, PT, UP2, 0x80, 0x8 ;  /* 0x000000000008781c */ /* 0x000fea0003f2f028 */
[----:B------:R-:W3:Y:S01]  /*5100*/  @UP2 LDCU.64 UR4, c[0x0][0x888] ;  /* 0x00011100ff0427ac */ /* 0x000ee20008000a00 */
[----:B------:R-:W-:Y:S07]  /*5110*/  @UP2 UIMAD UR6, UR36, UR38, URZ ;  /* 0x00000026240622a4 */ /* 0x000fee000f8e02ff */
[----:B------:R-:W-:Y:S01]  /*5120*/  @!P1 PRMT R52, R0, 0x7610, R52 ;  /* 0x0000761000349816 */ /* 0x000fe20000000034 */
[----:B---3--:R-:W-:Y:S06]  /*5130*/  @UP2 UIMAD.WIDE UR4, UR6, 0x4, UR4 ;  /* 0x00000004060428a5 */ /* 0x008fec000f8e0204 */
[----:B------:R-:W-:Y:S01]  /*5140*/  IMAD.U32 R6, RZ, RZ, UR4 ;  /* 0x00000004ff067e24 */ /* 0x000fe2000f8e00ff */
[----:B------:R-:W-:Y:S04]  /*5150*/  MOV R7, UR5 ;  /* 0x0000000500077c02 */ /* 0x000fe80008000f00 */
[----:B------:R-:W3:Y:S01]  /*5160*/  @!UP2 LDCU UR4, c[0x0][0x880] ;  /* 0x00011000ff04a7ac */ /* 0x000ee20008000800 */
[----:B--2--5:R4:W5:Y:S02]  /*5170*/  @P1 LDG.E R27, desc[UR8][R6.64] ;  /* 0x00000008061b1981 */ /* 0x024964000c1e1900 */
[----:B---34-:R-:W-:Y:S07]  /*5180*/  @!P1 IMAD.U32 R27, RZ, RZ, UR4 ;  /* 0x00000004ff1b9e24 */ /* 0x018fee000f8e00ff */
.L_x_92:
[----:B-----5:R-:W-:Y:S01]  /*5190*/  @!P0 FSETP.EQ.AND P2, PT, R27, RZ, PT ;  /* 0x000000ff1b00820b */ /* 0x020fe20003f42000 */
[----:B------:R-:W-:Y:S01]  /*51a0*/  @!UPT UIADD3 URZ, UPT, UPT, URZ, URZ, URZ ;  /* 0x000000fffffff290 */ /* 0x000fe2000fffe0ff */
[----:B------:R-:W-:Y:S11]  /*51b0*/  @!P0 BRA `(.L_x_93) ;  /* 0x0000000000148947 */ /* 0x000ff60003800000 */
[----:B------:R-:W-:Y:S02]  /*51c0*/  LOP3.LUT P0, RZ, R52, 0xff, RZ, 0xc0, !PT ;  /* 0x000000ff34ff7812 */ /* 0x000fe4000780c0ff */
[----:B------:R-:W-:Y:S04]  /*51d0*/  PLOP3.LUT P2, PT, PT, PT, UP2, 0x80, 0x8 ;  /* 0x000000000008781c */ /* 0x000fe80003f4f028 */
[----:B------:R-:W-:Y:S07]  /*51e0*/  PLOP3.LUT P2, PT, P2, PT, PT, 0x8, 0x80 ;  /* 0x000000000080781c */ /* 0x000fee000174e170 */
[----:B------:R-:W-:Y:S11]  /*51f0*/  @P0 FSETP.EQ.AND P2, PT, R27, RZ, PT ;  /* 0x000000ff1b00020b */ /* 0x000ff60003f42000 */
[----:B------:R-:W-:Y:S02]  /*5200*/  @!UPT UIADD3 URZ, UPT, UPT, URZ, URZ, URZ ;  /* 0x000000fffffff290 */ /* 0x000fe4000fffe0ff */
.L_x_93:
[----:B------:R-:W3:Y:S01]  /*5210*/  SYNCS.PHASECHK.TRANS64.TRYWAIT P0, [UR21+0x60], R5 ;  /* 0x00006005ff0075a7 */ /* 0x000ee20008001115 */
[----:B------:R-:W-:Y:S04]  /*5220*/  ELECT P1, URZ, PT ;  /* 0x0000000000ff782f */ /* 0x000fe80003820000 */
[----:B------:R-:W-:Y:S01]  /*5230*/  PLOP3.LUT P1, PT, P2, P1, PT, 0xf2, 0x2f ;  /* 0x00000000002f781c */ /* 0x000fe20001723e72 */
[----:B------:R-:W-:Y:S01]  /*5240*/  @!UPT UIADD3 URZ, UPT, UPT, URZ, URZ, URZ ;  /* 0x000000fffffff290 */ /* 0x000fe2000fffe0ff */
[----:B---3--:R-:W-:Y:S11]  /*5250*/  @!P0 BRA `(.L_x_94) ;  /* 0x0000007800d88947 */ /* 0x008ff60003800000 */
.L_x_220:
[----:B--2---:R-:W-:Y:S01]  /*5260*/  @!P1 IADD3 R2, P0, PT, R12, 0x580, RZ ;  /* 0x000005800c029810 */ /* 0x004fe20007f1e0ff */
[----:B------:R-:W-:Y:S01]  /*5270*/  VOTEU.ALL UP0, P1 ;  /* 0x0000000000ff7886 */ /* 0x000fe20000800000 */
[----:B------:R-:W-:Y:S01]  /*5280*/  UMOV UR6, 0x0 ;  /* 0x0000000000067882 */ /* 0x000fe20000000000 */
[----:B------:R-:W-:Y:S01]  /*5290*/  UMOV UR7, 0x10000000 ;  /* 0x1000000000077882 */ /* 0x000fe20000000000 */
[----:B------:R-:W-:Y:S01]  /*52a0*/  @!P1 R2UR UR5, R2 ;  /* 0x00000000020592ca */ /* 0x000fe200000e0000 */
[----:B------:R-:W-:Y:S01]  /*52b0*/  @!P1 IMAD.X R0, RZ, RZ, R13, P0 ;  /* 0x000000ffff009224 */ /* 0x000fe200000e060d */
[----:B------:R-:W-:Y:S02]  /*52c0*/  @!UP0 UIADD3 UR48, UPT, UPT, UR21, 0x200, URZ ;  /* 0x0000020015308890 */ /* 0x000fe4000fffe0ff */
[----:B------:R-:W-:Y:S02]  /*52d0*/  @!UP0 UIADD3 UR10, UPT, UPT, UR50, 0x80, URZ ;  /* 0x00000080320a8890 */ /* 0x000fe4000fffe0ff */
[----:B------:R-:W-:Y:S01]  /*52e0*/  @!P1 R2UR UR4, R0 ;  /* 0x00000000000492ca */ /* 0x000fe200000e0000 */
[----:B------:R-:W-:Y:S01]  /*52f0*/  @!UP0 UIADD3 UR8, UPT, UPT, UR21, 0x1200, URZ ;  /* 0x0000120015088890 */ /* 0x000fe2000fffe0ff */
[----:B------:R-:W-:Y:S01]  /*5300*/  @!P1 IMAD.MOV.U32 R0, RZ, RZ, 0x2000 ;  /* 0x00002000ff009424 */ /* 0x000fe200078e00ff */
[----:B------:R-:W-:Y:S01]  /*5310*/  VOTEU.ALL UP0, P1 ;  /* 0x0000000000ff7886 */ /* 0x000fe20000800000 */
[----:B------:R-:W-:Y:S01]  /*5320*/  UMOV UR52, UR36 ;  /* 0x0000002400347c82 */ /* 0x000fe20008000000 */
[----:B------:R-:W-:Y:S01]  /*5330*/  UMOV UR9, UR49 ;  /* 0x0000003100097c82 */ /* 0x000fe20008000000 */
[----:B------:R-:W-:Y:S01]  /*5340*/  UMOV UR11, UR51 ;  /* 0x00000033000b7c82 */ /* 0x000fe20008000000 */
[----:B------:R-:W-:Y:S01]  /*5350*/  IMAD.U32 R6, RZ, RZ, UR5 ;  /* 0x00000005ff067e24 */ /* 0x000fe2000f8e00ff */
[----:B------:R-:W-:Y:S05]  /*5360*/  UMOV UR12, UR36 ;  /* 0x00000024000c7c82 */ /* 0x000fea0008000000 */
[----:B------:R-:W-:Y:S01]  /*5370*/  IMAD.U32 R7, RZ, RZ, UR4 ;  /* 0x00000004ff077e24 */ /* 0x000fe2000f8e00ff */
[----:B------:R-:W-:Y:S04]  /*5380*/  @!P1 R2UR UR4, R6 ;  /* 0x00000000060492ca */ /* 0x000fe800000e0000 */
[----:B------:R-:W-:Y:S11]  /*5390*/  @!P1 R2UR UR5, R7 ;  /* 0x00000000070592ca */ /* 0x000ff600000e0000 */
[----:B------:R-:W-:Y:S02]  /*53a0*/  @!UPT UIADD3 URZ, UPT, UPT, URZ, URZ, URZ ;  /* 0x000000fffffff290 */ /* 0x000fe4000fffe0ff */
[----:B------:R-:W-:Y:S01]  /*53b0*/  @!UP0 UTMALDG.3D [UR48], [UR4], desc[UR6] ;  /* 0x00000630040085b4 */ /* 0x000fe20008011000 */
[----:B------:R-:W-:Y:S05]  /*53c0*/  VOTEU.ALL UP0, P1 ;  /* 0x0000000000ff7886 */ /* 0x000fea0000800000 */
[----:B------:R2:W-:Y:S01]  /*53d0*/  @!UP0 UTMALDG.3D [UR8], [UR4], desc[UR6] ;  /* 0x00000608040085b4 */ /* 0x0005e20008011000 */
[----:B------:R3:W-:Y:S01]  /*53e0*/  @!P1 SYNCS.ARRIVE.TRANS64.RED.A0TR RZ, [UR21+0x40], R0 ;  /* 0x00004000ffff99a7 */ /* 0x0007e20008300415 */
[----:B--2---:R-:W-:Y:S09]  /*53f0*/  UPRMT UR6, UR53, 0x654, UR49 ;  /* 0x0000065435067896 */ /* 0x004ff20008000031 */
[----:B------:R-:W-:Y:S01]  /*5400*/  SYNCS.ARRIVE.TRANS64.RED.A1T0 RZ, [UR6], RZ ;  /* 0x000000ffffff79a7 */ /* 0x000fe20008100406 */
[----:B------:R-:W2:Y:S02]  /*5410*/  SYNCS.PHASECHK.TRANS64.TRYWAIT P0, [UR21+0x68], R5 ;  /* 0x00006805ff0075a7 */ /* 0x000ea40008001115 */
[----:B--23--:R-:W-:Y:S05]  /*5420*/  @!P0 BRA `(.L_x_95) ;  /* 0x00000078007c8947 */ /* 0x00cfea0003800000 */
.L_x_222:
[----:B------:R-:W-:Y:S01]  /*5430*/  @!P1 IADD3 R2, P0, PT, R12, 0x580, RZ ;  /* 0x000005800c029810 */ /* 0x000fe20007f1e0ff */
[----:B------:R-:W-:Y:S01]  /*5440*/  VOTEU.ALL UP0, P1 ;  /* 0x0000000000ff7886 */ /* 0x000fe20000800000 */
[----:B------:R-:W-:Y:S01]  /*5450*/  UMOV UR16, 0x0 ;  /* 0x0000000000107882 */ /* 0x000fe20000000000 */
[----:B------:R-:W-:Y:S01]  /*5460*/  UMOV UR17, 0x10000000 ;  /* 0x1000000000117882 */ /* 0x000fe20000000000 */
[----:B------:R-:W-:Y:S01]  /*5470*/  @!P1 R2UR UR5, R2 ;  /* 0x00000000020592ca */ /* 0x000fe200000e0000 */
[----:B--2---:R-:W-:Y:S01]  /*5480*/  @!P1 IMAD.X R0, RZ, RZ, R13, P0 ;  /* 0x000000ffff009224 */ /* 0x004fe200000e060d */
[----:B------:R-:W-:Y:S02]  /*5490*/  @!UP0 UIADD3 UR42, UPT, UPT, UR50, 0x10, URZ ;  /* 0x00000010322a8890 */ /* 0x000fe4000fffe0ff */
[----:B------:R-:W-:Y:S02]  /*54a0*/  @!UP0 UIADD3 UR40, UPT, UPT, UR21, 0x2200, URZ ;  /* 0x0000220015288890 */ /* 0x000fe4000fffe0ff */
[----:B------:R-:W-:Y:S01]  /*54b0*/  @!P1 R2UR UR4, R0 ;  /* 0x00000000000492ca */ /* 0x000fe200000e0000 */
[----:B------:R-:W-:Y:S01]  /*54c0*/  @!UP0 UIADD3 UR10, UPT, UPT, UR50, 0x90, URZ ;  /* 0x00000090320a8890 */ /* 0x000fe2000fffe0ff */
[----:B------:R-:W-:Y:S01]  /*54d0*/  @!P1 IMAD.MOV.U32 R0, RZ, RZ, 0x2000 ;  /* 0x00002000ff009424 */ /* 0x000fe200078e00ff */
[----:B------:R-:W-:Y:S01]  /*54e0*/  @!UP0 UIADD3 UR8, UPT, UPT, UR21, 0x3200, URZ ;  /* 0x0000320015088890 */ /* 0x000fe2000fffe0ff */
[----:B------:R-:W-:Y:S01]  /*54f0*/  VOTEU.ALL UP0, P1 ;  /* 0x0000000000ff7886 */ /* 0x000fe20000800000 */
[----:B------:R-:W-:Y:S02]  /*5500*/  UMOV UR43, UR51 ;  /* 0x00000033002b7c82 */ /* 0x000fe40008000000 */
[----:B------:R-:W-:Y:S01]  /*5510*/  IMAD.U32 R6, RZ, RZ, UR5 ;  /* 0x00000005ff067e24 */ /* 0x000fe2000f8e00ff */
[----:B------:R-:W-:Y:S01]  /*5520*/  UMOV UR44, UR36 ;  /* 0x00000024002c7c82 */ /* 0x000fe20008000000 */
[----:B------:R-:W-:Y:S01]  /*5530*/  UMOV UR9, UR41 ;  /* 0x0000002900097c82 */ /* 0x000fe20008000000 */
[----:B------:R-:W-:Y:S01]  /*5540*/  UMOV UR11, UR51 ;  /* 0x00000033000b7c82 */ /* 0x000fe20008000000 */
[----:B------:R-:W-:Y:S01]  /*5550*/  UMOV UR12, UR36 ;  /* 0x00000024000c7c82 */ /* 0x000fe20008000000 */
[----:B------:R-:W-:Y:S01]  /*5560*/  UPRMT UR7, UR53, 0x654, UR41 ;  /* 0x0000065435077896 */ /* 0x000fe20008000029 */
[----:B------:R-:W-:Y:S01]  /*5570*/  IMAD.U32 R7, RZ, RZ, UR4 ;  /* 0x00000004ff077e24 */ /* 0x000fe2000f8e00ff */
[----:B------:R-:W-:Y:S04]  /*5580*/  @!P1 R2UR UR4, R6 ;  /* 0x00000000060492ca */ /* 0x000fe800000e0000 */
[----:B------:R-:W-:Y:S11]  /*5590*/  @!P1 R2UR UR5, R7 ;  /* 0x00000000070592ca */ /* 0x000ff600000e0000 */
[----:B------:R-:W-:Y:S02]  /*55a0*/  @!UPT UIADD3 URZ, UPT, UPT, URZ, URZ, URZ ;  /* 0x000000fffffff290 */ /* 0x000fe4000fffe0ff */
[----:B------:R2:W-:Y:S01]  /*55b0*/  @!UP0 UTMALDG.3D [UR40], [UR4], desc[UR16] ;  /* 0x00001028040085b4 */ /* 0x0005e20008011000 */
[----:B------:R-:W-:Y:S05]  /*55c0*/  VOTEU.ALL UP0, P1 ;  /* 0x0000000000ff7886 */ /* 0x000fea0000800000 */
[----:B------:R2:W-:Y:S01]  /*55d0*/  @!UP0 UTMALDG.3D [UR8], [UR4], desc[UR16] ;  /* 0x00001008040085b4 */ /* 0x0005e20008011000 */
[----:B------:R2:W-:Y:S01]  /*55e0*/  @!P1 SYNCS.ARRIVE.TRANS64.RED.A0TR RZ, [UR21+0x48], R0 ;  /* 0x00004800ffff99a7 */ /* 0x0005e20008300415 */
[----:B------:R-:W-:Y:S01]  /*55f0*/  SYNCS.ARRIVE.TRANS64.RED.A1T0 RZ, [UR7], RZ ;  /* 0x000000ffffff79a7 */ /* 0x000fe20008100407 */
[----:B------:R-:W3:Y:S02]  /*5600*/  SYNCS.PHASECHK.TRANS64.TRYWAIT P0, [UR21+0x70], R5 ;  /* 0x00007005ff0075a7 */ /* 0x000ee40008001115 */
[----:B--23--:R-:W-:Y:S05]  /*5610*/  @!P0 BRA `(.L_x_96) ;  /* 0x0000007800188947 */ /* 0x00cfea0003800000 */
.L_x_224:
        /* <DEDUP_REMOVED lines=18> */
[----:B------:R-:W-:Y:S02]  /*5740*/  UPRMT UR29, UR53, 0x654, UR33 ;  /* 0x00000654351d7896 */ /* 0x000fe40008000021 */
        /* <DEDUP_REMOVED lines=11> */
.L_x_226:
[----:B------:R-:W-:Y:S01]  /*5800*/  @!P1 IADD3 R2, P0, PT, R12, 0x580, RZ ;  /* 0x000005800c029810 */ /* 0x000fe20007f1e0ff */
[----:B------:R-:W-:Y:S01]  /*5810*/  VOTEU.ALL UP0, P1 ;  /* 0x0000000000ff7886 */ /* 0x000fe20000800000 */
[----:B------:R-:W-:Y:S01]  /*5820*/  UMOV UR16, 0x0 ;  /* 0x0000000000107882 */ /* 0x000fe20000000000 */
[----:B------:R-:W-:Y:S01]  /*5830*/  UMOV UR17, 0x10000000 ;  /* 0x1000000000117882 */ /* 0x000fe20000000000 */
[----:B------:R-:W-:Y:S01]  /*5840*/  @!P1 R2UR UR5, R2 ;  /* 0x00000000020592ca */ /* 0x000fe200000e0000 */
[----:B--2---:R-:W-:Y:S01]  /*5850*/  @!P1 IMAD.X R0, RZ, RZ, R13, P0 ;  /* 0x000000ffff009224 */ /* 0x004fe200000e060d */
[----:B------:R-:W-:Y:S01]  /*5860*/  @!UP0 UIADD3 UR26, UPT, UPT, UR50, 0x30, URZ ;  /* 0x00000030321a8890 */ /* 0x000fe2000fffe0ff */
[----:B------:R-:W-:Y:S01]  /*5870*/  SHF.L.U32 R4, RZ, 0x1f, RZ ;  /* 0x0000001fff047819 */ /* 0x000fe200000006ff */
        /* <DEDUP_REMOVED lines=11> */
[----:B------:R-:W-:Y:S02]  /*5930*/  UMOV UR12, UR36 ;  /* 0x00000024000c7c82 */ /* 0x000fe40008000000 */
        /* <DEDUP_REMOVED lines=8> */
[----:B--2---:R-:W-:Y:S09]  /*59c0*/  UPRMT UR24, UR53, 0x654, UR25 ;  /* 0x0000065435187896 */ /* 0x004ff20008000019 */
[----:B------:R-:W-:Y:S01]  /*59d0*/  SYNCS.ARRIVE.TRANS64.RED.A1T0 RZ, [UR24], RZ ;  /* 0x000000ffffff79a7 */ /* 0x000fe20008100418 */
[----:B------:R-:W2:Y:S02]  /*59e0*/  SYNCS.PHASECHK.TRANS64.TRYWAIT P0, [UR21+0x60], R4 ;  /* 0x00006004ff0075a7 */ /* 0x000ea40008001115 */
[----:B--23--:R-:W-:Y:S05]  /*59f0*/  @!P0 BRA `(.L_x_98) ;  /* 0x0000007400508947 */ /* 0x00cfea0003800000 */
.L_x_228:
        /* <DEDUP_REMOVED lines=19> */
[----:B------:R-:W-:Y:S01]  /*5b30*/  UMOV UR12, UR36 ;  /* 0x00000024000c7c82 */ /* 0x000fe20008000000 */
        /* <DEDUP_REMOVED lines=11> */
.L_x_230:
        /* <DEDUP_REMOVED lines=31> */
.L_x_232:
[----:B------:R-:W-:Y:S01]  /*5de0*/  @!P1 IADD3 R2, P0, PT, R12, 0x580, RZ ;  /* 0x000005800c029810 */ /* 0x000fe20007f1e0ff */
[----:B------:R-:W-:Y:S01]  /*5df0*/  VOTEU.ALL UP0, P1 ;  /* 0x0000000000ff7886 */ /* 0x000fe20000800000 */
[----:B------:R-:W-:Y:S01]  /*5e00*/  UMOV UR6, 0x0 ;  /* 0x0000000000067882 */ /* 0x000fe20000000000 */
[----:B------:R-:W-:Y:S01]  /*5e10*/  UMOV UR7, 0x10000000 ;  /* 0x1000000000077882 */ /* 0x000fe20000000000 */
[----:B------:R-:W-:Y:S01]  /*5e20*/  @!P1 R2UR UR5, R2 ;  /* 0x00000000020592ca */ /* 0x000fe200000e0000 */
[----:B--2---:R-:W-:Y:S01]  /*5e30*/  @!P1 IMAD.X R0, RZ, RZ, R13, P0 ;  /* 0x000000ffff009224 */ /* 0x004fe200000e060d */
[----:B------:R-:W-:Y:S01]  /*5e40*/  @!UP0 UIADD3 UR18, UPT, UPT, UR50, 0x60, URZ ;  /* 0x0000006032128890 */ /* 0x000fe2000fffe0ff */
[----:B------:R-:W-:Y:S01]  /*5e50*/  VIADD R10, R10, 0x1 ;  /* 0x000000010a0a7836 */ /* 0x000fe20000000000 */
        /* <DEDUP_REMOVED lines=24> */
.L_x_234:
[----:B------:R-:W-:Y:S01]  /*5fe0*/  UPLOP3.LUT UP1, UPT, UPT, UPT, UPT, 0x80, 0x8 ;  /* 0x000000000008789c */ /* 0x000fe20003f2f070 */
[----:B------:R-:W-:Y:S01]  /*5ff0*/  @!P1 IADD3 R2, P0, PT, R12, 0x580, RZ ;  /* 0x000005800c029810 */ /* 0x000fe20007f1e0ff */
[----:B------:R-:W-:Y:S01]  /*6000*/  UMOV UR6, 0x0 ;  /* 0x0000000000067882 */ /* 0x000fe20000000000 */
[----:B------:R-:W-:Y:S01]  /*6010*/  VOTEU.ALL UP0, P1 ;  /* 0x0000000000ff7886 */ /* 0x000fe20000800000 */
[----:B------:R-:W-:Y:S01]  /*6020*/  UMOV UR7, 0x10000000 ;  /* 0x1000000000077882 */ /* 0x000fe20000000000 */
[----:B------:R-:W-:Y:S01]  /*6030*/  @!P1 R2UR UR5, R2 ;  /* 0x00000000020592ca */ /* 0x000fe200000e0000 */
[----:B--2---:R-:W-:Y:S01]  /*6040*/  @!P1 IMAD.X R0, RZ, RZ, R13, P0 ;  /* 0x000000ffff009224 */ /* 0x004fe200000e060d */
[----:B------:R-:W-:Y:S01]  /*6050*/  UMOV UR17, UR25 ;  /* 0x0000001900117c82 */ /* 0x000fe20008000000 */
[----:B------:R-:W-:Y:S01]  /*6060*/  @!UP0 UIADD3 UR18, UPT, UPT, UR50, 0x70, URZ ;  /* 0x0000007032128890 */ /* 0x000fe2000fffe0ff */
[----:B------:R-:W-:Y:S01]  /*6070*/  R2UR UR27, R54 ;  /* 0x00000000361b72ca */ /* 0x000fe200000e0000 */
[----:B------:R-:W-:Y:S01]  /*6080*/  @!UP0 UIADD3 UR16, UPT, UPT, UR21, 0x6200, URZ ;  /* 0x0000620015108890 */ /* 0x000fe2000fffe0ff */
[----:B------:R-:W-:Y:S01]  /*6090*/  @!P1 R2UR UR4, R0 ;  /* 0x00000000000492ca */ /* 0x000fe200000e0000 */
[----:B------:R-:W-:Y:S01]  /*60a0*/  @!UP0 UIADD3 UR10, UPT, UPT, UR50, 0xf0, URZ ;  /* 0x000000f0320a8890 */ /* 0x000fe2000fffe0ff */
[----:B------:R-:W-:Y:S01]  /*60b0*/  R2UR UR26, R55 ;  /* 0x00000000371a72ca */ /* 0x000fe200000e0000 */
[----:B------:R-:W-:Y:S01]  /*60c0*/  @!UP0 UIADD3 UR8, UPT, UPT, UR21, 0x7200, URZ ;  /* 0x0000720015088890 */ /* 0x000fe2000fffe0ff */
[----:B------:R-:W-:Y:S01]  /*60d0*/  ISETP.NE.AND P0, PT, R10, 0x2, PT ;  /* 0x000000020a00780c */ /* 0x000fe20003f05270 */
[----:B------:R-:W-:Y:S01]  /*60e0*/  VOTEU.ALL UP0, P1 ;  /* 0x0000000000ff7886 */ /* 0x000fe20000800000 */
[----:B------:R-:W-:Y:S01]  /*60f0*/  UMOV UR19, UR51 ;  /* 0x0000003300137c82 */ /* 0x000fe20008000000 */
[----:B------:R-:W-:Y:S01]  /*6100*/  IMAD.U32 R6, RZ, RZ, UR5 ;  /* 0x00000005ff067e24 */ /* 0x000fe2000f8e00ff */
[----:B------:R-:W-:Y:S01]  /*6110*/  UMOV UR20, UR36 ;  /* 0x0000002400147c82 */ /* 0x000fe20008000000 */
[----:B------:R-:W-:Y:S01]  /*6120*/  UMOV UR9, UR25 ;  /* 0x0000001900097c82 */ /* 0x000fe20008000000 */
[----:B------:R-:W-:Y:S01]  /*6130*/  UMOV UR11, UR51 ;  /* 0x00000033000b7c82 */ /* 0x000fe20008000000 */
[----:B------:R-:W-:Y:S01]  /*6140*/  UMOV UR12, UR36 ;  /* 0x00000024000c7c82 */ /* 0x000fe20008000000 */
[----:B------:R-:W-:Y:S01]  /*6150*/  SEL R0, RZ, 0x1, P0 ;  /* 0x00000001ff007807 */ /* 0x000fe20000000000 */
[----:B------:R-:W-:Y:S01]  /*6160*/  IMAD.U32 R7, RZ, RZ, UR4 ;  /* 0x00000004ff077e24 */ /* 0x000fe2000f8e00ff */
[----:B------:R-:W-:Y:S01]  /*6170*/  @!P1 R2UR UR4, R6 ;  /* 0x00000000060492ca */ /* 0x000fe200000e0000 */
[----:B------:R-:W-:Y:S01]  /*6180*/  UIADD3 UR27, UPT, UPT, UR13, UR27, URZ ;  /* 0x0000001b0d1b7290 */ /* 0x000fe2000fffe0ff */
[----:B------:R-:W-:Y:S01]  /*6190*/  LOP3.LUT R9, R9, R0, RZ, 0x3c, !PT ;  /* 0x0000000009097212 */ /* 0x000fe200078e3cff */
[----:B------:R-:W-:Y:S01]  /*61a0*/  UIADD3 UR26, UPT, UPT, UR14, UR26, URZ ;  /* 0x0000001a0e1a7290 */ /* 0x000fe2000fffe0ff */
[----:B------:R-:W-:Y:S01]  /*61b0*/  @!P1 R2UR UR5, R7 ;  /* 0x00000000070592ca */ /* 0x000fe200000e0000 */
[----:B------:R-:W-:Y:S01]  /*61c0*/  UMOV UR36, UR30 ;  /* 0x0000001e00247c82 */ /* 0x000fe20008000000 */
[----:B------:R-:W-:Y:S11]  /*61d0*/  SEL R10, R10, RZ, P0 ;  /* 0x000000ff0a0a7207 */ /* 0x000ff60000000000 */
[----:B------:R2:W-:Y:S01]  /*61e0*/  @!UP0 UTMALDG.3D [UR16], [UR4], desc[UR6] ;  /* 0x00000610040085b4 */ /* 0x0005e20008011000 */
[----:B------:R-:W-:Y:S05]  /*61f0*/  VOTEU.ALL UP0, P1 ;  /* 0x0000000000ff7886 */ /* 0x000fea0000800000 */
[----:B------:R2:W-:Y:S01]  /*6200*/  @!UP0 UTMALDG.3D [UR8], [UR4], desc[UR6] ;  /* 0x00000608040085b4 */ /* 0x0005e20008011000 */
[----:B------:R2:W-:Y:S01]  /*6210*/  @!P1 SYNCS.ARRIVE.TRANS64.RED.A0TR RZ, [UR21+0x58], R3 ;  /* 0x00005803ffff99a7 */ /* 0x0005e20008300415 */
[----:B------:R-:W-:Y:S01]  /*6220*/  SYNCS.ARRIVE.TRANS64.RED.A1T0 RZ, [UR24], RZ ;  /* 0x000000ffffff79a7 */ /* 0x000fe20008100418 */
[----:B------:R-:W-:Y:S05]  /*6230*/  BRA.U UP3, `(.L_x_102) ;  /* 0xffffffe503ec7547 */ /* 0x000fea000b83ffff */
[----:B------:R-:W3:Y:S02]  /*6240*/  SYNCS.PHASECHK.TRANS64.TRYWAIT P0, [UR21+0x60], R5 ;  /* 0x00006005ff0075a7 */ /* 0x000ee40008001115 */
[----:B---3--:R-:W-:Y:S05]  /*6250*/  @!P0 BRA `(.L_x_103) ;  /* 0x0000006c00988947 */ /* 0x008fea0003800000 */
.L_x_236:
[----:B------:R-:W4:Y:S02]  /*6260*/  SYNCS.PHASECHK.TRANS64.TRYWAIT P0, [UR21+0x68], R5 ;  /* 0x00006805ff0075a7 */ /* 0x000f240008001115 */
[----:B----4-:R-:W-:Y:S05]  /*6270*/  @!P0 BRA `(.L_x_104) ;  /* 0x0000006c00a88947 */ /* 0x010fea0003800000 */
.L_x_238:
[----:B------:R-:W4:Y:S01]  /*6280*/  SYNCS.PHASECHK.TRANS64.TRYWAIT P0, [UR21+0x70], R5 ;  /* 0x00007005ff0075a7 */ /* 0x000f220008001115 */
[----:B---3--:R-:W-:Y:S01]  /*6290*/  HFMA2 R0, -RZ, RZ, 0, 5.9604644775390625e-08 ;  /* 0x00000001ff007431 */ /* 0x008fe200000001ff */
[----:B----4-:R-:W-:Y:S06]  /*62a0*/  @!P0 BRA `(.L_x_105) ;  /* 0x0000006c00b48947 */ /* 0x010fec0003800000 */
.L_x_240:
[----:B---3--:R-:W-:Y:S02]  /*62b0*/  MOV R2, UR21 ;  /* 0x0000001500027c02 */ /* 0x008fe40008000f00 */
[----:B------:R-:W-:-:S07]  /*62c0*/  SHF.L.U32 R0, R0, 0x1f, RZ ;  /* 0x0000001f00007819 */ /* 0x000fce00000006ff */
.L_x_106:
[----:B---3--:R3:W4:Y:S02]  /*62d0*/  SYNCS.PHASECHK.TRANS64.TRYWAIT P0, [R2+URZ+0x78], R0 ;  /* 0x00007800020075a7 */ /* 0x00872400080011ff */
[----:B----4-:R-:W-:Y:S05]  /*62e0*/  @!P0 NANOSLEEP.SYNCS 0x989680 ;  /* 0x009896800000895d */ /* 0x010fea0003900000 */
[----:B------:R-:W4:Y:S02]  /*62f0*/  @!P0 SYNCS.PHASECHK.TRANS64 P0, [R2+URZ+0x78], R0 ;  /* 0x00007800020085a7 */ /* 0x000f2400080010ff */
[----:B-12-4-:R-:W-:Y:S05]  /*6300*/  @P0 EXIT ;  /* 0x000000000000094d */ /* 0x016fea0003800000 */
[----:B------:R-:W-:Y:S05]  /*6310*/  BRA `(.L_x_106) ;  /* 0xfffffffc00ec7947 */ /* 0x000fea000383ffff */
.L_x_87:
[----:B------:R-:W-:-:S06]  /*6320*/  UISETP.GE.AND UP0, UPT, UR20, 0x4, UPT ;  /* 0x000000041400788c */ /* 0x000fcc000bf06270 */
[----:B------:R-:W-:-:S13]  /*6330*/  PLOP3.LUT P0, PT, PT, PT, UP0, 0x80, 0x8 ;  /* 0x000000000008781c */ /* 0x000fda0003f0f008 */
[----:B-1----:R-:W-:Y:S05]  /*6340*/  @!P0 EXIT ;  /* 0x000000000000894d */ /* 0x002fea0003800000 */
[----:B------:R-:W-:Y:S01]  /*6350*/  BAR.SYNC.DEFER_BLOCKING 0x6, 0xa0 ;  /* 0x0182800000007b1d */ /* 0x000fe20000010000 */
[C---:B------:R-:W-:Y:S01]  /*6360*/  IMAD.SHL.U32 R3, R66.reuse, 0x10, RZ ;  /* 0x0000001042037824 */ /* 0x040fe200078e00ff */
[C---:B------:R-:W-:Y:S01]  /*6370*/  SHF.L.U32 R2, R66.reuse, 0x1, RZ ;  /* 0x0000000142027819 */ /* 0x040fe200000006ff */
[C---:B------:R-:W-:Y:S01]  /*6380*/  IMAD.SHL.U32 R5, R53.reuse, 0x200, RZ ;  /* 0x0000020035057824 */ /* 0x040fe200078e00ff */
[C---:B------:R-:W-:Y:S01]  /*6390*/  LOP3.LUT R67, R66.reuse, 0x60, RZ, 0xc0, !PT ;  /* 0x0000006042437812 */ /* 0x040fe200078ec0ff */
[----:B------:R-:W-:Y:S01]  /*63a0*/  IMAD.SHL.U32 R4, R53, 0x200000, RZ ;  /* 0x0020000035047824 */ /* 0x000fe200078e00ff */
[----:B------:R-:W-:Y:S02]  /*63b0*/  UMOV UR43, 0x400 ;  /* 0x00000400002b7882 */ /* 0x000fe40000000000 */
[----:B------:R-:W1:Y:S01]  /*63c0*/  LDC.64 R50, c[0x0][0x8b0] ;  /* 0x00022c00ff327b82 */ /* 0x000e620000000a00 */
[----:B------:R-:W-:Y:S01]  /*63d0*/  ULEA UR43, UR53, UR43, 0x18 ;  /* 0x0000002b352b7291 */ /* 0x000fe2000f8ec0ff */
[C---:B------:R-:W-:Y:S01]  /*63e0*/  LOP3.LUT R65, R3.reuse, 0x590, RZ, 0xc0, !PT ;  /* 0x0000059003417812 */ /* 0x040fe200078ec0ff */
[----:B------:R-:W2:Y:S01]  /*63f0*/  LDCU.64 UR6, c[0x0][0x890] ;  /* 0x00011200ff0677ac */ /* 0x000ea20008000a00 */
[----:B------:R-:W-:Y:S01]  /*6400*/  LOP3.LUT R3, R3, 0x60, RZ, 0xc0, !PT ;  /* 0x0000006003037812 */ /* 0x000fe200078ec0ff */
[----:B------:R-:W-:Y:S01]  /*6410*/  IMAD.U32 R23, R66, 0x10000, RZ ;  /* 0x0001000042177824 */ /* 0x000fe200078e00ff */
[----:B------:R-:W-:Y:S01]  /*6420*/  LOP3.LUT R65, R65, 0x200, R5, 0xf8, !PT ;  /* 0x0000020041417812 */ /* 0x000fe200078ef805 */
[----:B------:R-:W-:Y:S01]  /*6430*/  UIADD3 UR4, UPT, UPT, UR43, 0x200, URZ ;  /* 0x000002002b047890 */ /* 0x000fe2000fffe0ff */
[----:B------:R-:W3:Y:S01]  /*6440*/  LDC.64 R48, c[0x0][0x8a8] ;  /* 0x00022a00ff307b82 */ /* 0x000ee20000000a00 */
[----:B------:R-:W-:Y:S01]  /*6450*/  LOP3.LUT R2, R3, 0xc, R2, 0xf8, !PT ;  /* 0x0000000c03027812 */ /* 0x000fe200078ef802 */
[----:B------:R-:W-:Y:S01]  /*6460*/  IMAD.MOV.U32 R22, RZ, RZ, RZ ;  /* 0x000000ffff167224 */ /* 0x000fe200078e00ff */
[----:B------:R-:W-:Y:S01]  /*6470*/  LOP3.LUT R4, R4, 0x200000, RZ, 0xc0, !PT ;  /* 0x0020000004047812 */ /* 0x000fe200078ec0ff */
[----:B------:R-:W-:Y:S01]  /*6480*/  IMAD.MOV.U32 R62, RZ, RZ, RZ ;  /* 0x000000ffff3e7224 */ /* 0x000fe200078e00ff */
[----:B------:R-:W-:Y:S01]  /*6490*/  LOP3.LUT R65, R65, R2, RZ, 0xfc, !PT ;  /* 0x0000000241417212 */ /* 0x000fe200078efcff */
[----:B------:R-:W-:Y:S01]  /*64a0*/  IMAD.U32 R57, RZ, RZ, UR4 ;  /* 0x00000004ff397e24 */ /* 0x000fe2000f8e00ff */
[----:B------:R-:W-:Y:S01]  /*64b0*/  LOP3.LUT R64, R66, 0x2, RZ, 0xc0, !PT ;  /* 0x0000000242407812 */ /* 0x000fe200078ec0ff */
[----:B------:R-:W-:Y:S01]  /*64c0*/  IMAD.MOV.U32 R61, RZ, RZ, RZ ;  /* 0x000000ffff3d7224 */ /* 0x000fe200078e00ff */
[----:B------:R-:W4:Y:S01]  /*64d0*/  LDS R0, [UR43+0x140] ;  /* 0x0001402bff007984 */ /* 0x000f220008000800 */
[----:B------:R-:W-:Y:S01]  /*64e0*/  LOP3.LUT R23, R4, 0x400000, R23, 0xf8, !PT ;  /* 0x0040000004177812 */ /* 0x000fe200078ef817 */
[----:B------:R-:W1:Y:S01]  /*64f0*/  LDCU UR63, c[0x0][0x370] ;  /* 0x00006e00ff3f77ac */ /* 0x000e620008000800 */
[----:B------:R-:W-:Y:S01]  /*6500*/  LOP3.LUT R66, R66, 0x4, RZ, 0xc0, !PT ;  /* 0x0000000442427812 */ /* 0x000fe200078ec0ff */
[----:B--2---:R-:W-:Y:S01]  /*6510*/  IMAD.U32 R68, RZ, RZ, UR7 ;  /* 0x00000007ff447e24 */ /* 0x004fe2000f8e00ff */
[----:B------:R-:W-:Y:S01]  /*6520*/  LEA R65, R65, R57, 0x2 ;  /* 0x0000003941417211 */ /* 0x000fe200078e10ff */
[----:B------:R-:W2:Y:S01]  /*6530*/  LDCU.64 UR54, c[0x0][0x348] ;  /* 0x00006900ff3677ac */ /* 0x000ea20008000a00 */
[----:B------:R-:W-:-:S02]  /*6540*/  MOV R69, UR6 ;  /* 0x0000000600457c02 */ /* 0x000fc40008000f00 */
[----:B------:R-:W-:Y:S01]  /*6550*/  MOV R59, RZ ;  /* 0x000000ff003b7202 */ /* 0x000fe20000000f00 */
[--C-:B------:R-:W-:Y:S01]  /*6560*/  IMAD R64, R64, -0x10, R65.reuse ;  /* 0xfffffff040407824 */ /* 0x100fe200078e0241 */
[----:B------:R-:W1:Y:S01]  /*6570*/  LDCU UR42, c[0x0][0xb0c] ;  /* 0x00016180ff2a77ac */ /* 0x000e620008000800 */
[----:B------:R-:W-:Y:S01]  /*6580*/  IMAD R63, R66, -0x10, R65 ;  /* 0xfffffff0423f7824 */ /* 0x000fe200078e0241 */
[----:B------:R-:W1:Y:S01]  /*6590*/  LDCU UR39, c[0x0][0xb30] ;  /* 0x00016600ff2777ac */ /* 0x000e620008000800 */
[----:B------:R-:W1:Y:S01]  /*65a0*/  LDCU.64 UR60, c[0x0][0x888] ;  /* 0x00011100ff3c77ac */ /* 0x000e620008000a00 */
[----:B------:R-:W1:Y:S01]  /*65b0*/  LDCU.64 UR40, c[0x0][0xb28] ;  /* 0x00016500ff2877ac */ /* 0x000e620008000a00 */
[----:B------:R-:W1:Y:S01]  /*65c0*/  LDCU.128 UR56, c[0x0][0xb10] ;  /* 0x00016200ff3877ac */ /* 0x000e620008000c00 */
[----:B------:R-:W1:Y:S01]  /*65d0*/  LDCU UR62, c[0x0][0x374] ;  /* 0x00006e80ff3e77ac */ /* 0x000e620008000800 */
[----:B------:R-:W-:Y:S01]  /*65e0*/  UMOV UR52, URZ ;  /* 0x000000ff00347c82 */ /* 0x000fe20008000000 */
[----:B------:R-:W-:Y:S01]  /*65f0*/  UMOV UR47, URZ ;  /* 0x000000ff002f7c82 */ /* 0x000fe20008000000 */
[----:B-1234-:R-:W-:-:S07]  /*6600*/  IMAD.IADD R23, R0, 0x1, R23 ;  /* 0x0000000100177824 */ /* 0x01efce00078e0217 */
.L_x_182:
[----:B------:R-:W-:Y:S02]  /*6610*/  LEA R0, R59, UR43, 0x3 ;  /* 0x0000002b3b007c11 */ /* 0x000fe4000f8e18ff */
[----:B------:R-:W-:Y:S02]  /*6620*/  SHF.L.U32 R2, R61, 0x1f, RZ ;  /* 0x0000001f3d027819 */ /* 0x000fe400000006ff */
[----:B-1----:R-:W-:Y:S02]  /*6630*/  LEA R4, R59, UR43, 0x4 ;  /* 0x0000002b3b047c11 */ /* 0x002fe4000f8e20ff */
[----:B------:R-:W1:Y:S02]  /*6640*/  SYNCS.PHASECHK.TRANS64.TRYWAIT P0, [R0+URZ+0x90], R2 ;  /* 0x00009002000075a7 */ /* 0x000e6400080011ff */
[----:B-1-3--:R-:W-:Y:S05]  /*6650*/  @!P0 BRA `(.L_x_107) ;  /* 0x0000006800e08947 */ /* 0x00afea0003800000 */
.L_x_241:
[----:B------:R-:W-:Y:S01]  /*6660*/  R2UR UR7, R70 ;  /* 0x00000000460772ca */ /* 0x000fe200000e0000 */
[----:B------:R-:W2:Y:S01]  /*6670*/  LDS.128 R4, [R4+0x120] ;  /* 0x0001200004047984 */ /* 0x000ea20000000c00 */
[----:B-1----:R-:W-:Y:S01]  /*6680*/  VIADD R0, R0, 0xa0 ;  /* 0x000000a000007836 */ /* 0x002fe20000000000 */
[----:B------:R-:W-:Y:S04]  /*6690*/  UISETP.GE.AND UP0, UPT, UR45, 0x1, UPT ;  /* 0x000000012d00788c */ /* 0x000fe8000bf06270 */
[----:B------:R-:W-:Y:S01]  /*66a0*/  PRMT R0, RZ, 0x654, R0 ;  /* 0x00000654ff007816 */ /* 0x000fe20000000000 */
[----:B------:R-:W-:Y:S01]  /*66b0*/  @!PT LDS RZ, [RZ] ;  /* 0x00000000fffff984 */ /* 0x000fe20000000800 */
[----:B------:R-:W-:Y:S01]  /*66c0*/  @!PT LDS RZ, [RZ] ;  /* 0x00000000fffff984 */ /* 0x000fe20000000800 */
[----:B------:R-:W-:Y:S01]  /*66d0*/  @!PT LDS RZ, [RZ] ;  /* 0x00000000fffff984 */ /* 0x000fe20000000800 */
[----:B------:R-:W-:Y:S01]  /*66e0*/  @!PT LDS RZ, [RZ] ;  /* 0x00000000fffff984 */ /* 0x000fe20000000800 */
[----:B------:R1:W-:Y:S06]  /*66f0*/  MEMBAR.ALL.CTA ;  /* 0x0000000000007992 */ /* 0x0003ec0000008000 */
[----:B-1----:R-:W1:Y:S02]  /*6700*/  FENCE.VIEW.ASYNC.S ;  /* 0x00000000000073c6 */ /* 0x002e640000000000 */
[----:B-1----:R1:W-:Y:S01]  /*6710*/  SYNCS.ARRIVE.TRANS64.RED.A1T0 RZ, [R0+URZ], RZ ;  /* 0x000000ff00ff79a7 */ /* 0x0023e200081004ff */
[----:B--2---:R-:W-:Y:S11]  /*6720*/  LOP3.LUT P0, RZ, R6, 0x1, RZ, 0xc0, !PT ;  /* 0x0000000106ff7812 */ /* 0x004ff6000780c0ff */
[----:B------:R-:W-:Y:S02]  /*6730*/  @!UPT UIADD3 URZ, UPT, UPT, URZ, URZ, URZ ;  /* 0x000000fffffff290 */ /* 0x000fe4000fffe0ff */
[----:B------:R-:W-:Y:S01]  /*6740*/  VOTEU.ANY UP1, P0 ;  /* 0x0000000000ff7886 */ /* 0x000fe20000020100 */
[----:B------:R-:W-:Y:S01]  /*6750*/  PLOP3.LUT P0, PT, PT, PT, UP1, 0x80, 0x8 ;  /* 0x000000000008781c */ /* 0x000fe20003f0f018 */
[----:B------:R-:W-:Y:S06]  /*6760*/  UP2UR UR4, UPR, URZ, 0x2 ;  /* 0x00000002ff047883 */ /* 0x000fec0008000000 */
[----:B------:R-:W-:Y:S06]  /*6770*/  IMAD.U32 R71, RZ, RZ, UR4 ;  /* 0x00000004ff477e24 */ /* 0x000fec000f8e00ff */
[----:B------:R-:W-:Y:S02]  /*6780*/  @P0 SHF.R.U32.HI R2, RZ, 0x10, R5 ;  /* 0x00000010ff020819 */ /* 0x000fe40000011605 */
[----:B------:R-:W-:Y:S02]  /*6790*/  @P0 MOV R3, R4 ;  /* 0x0000000400030202 */ /* 0x000fe40000000f00 */
[----:B------:R-:W-:Y:S02]  /*67a0*/  @P0 R2UR UR4, R2 ;  /* 0x00000000020402ca */ /* 0x000fe400000e0000 */
[----:B------:R-:W-:Y:S02]  /*67b0*/  @P0 LOP3.LUT R4, R5, 0xffff, RZ, 0xc0, !PT ;  /* 0x0000ffff05040812 */ /* 0x000fe400078ec0ff */
[----:B------:R-:W-:Y:S02]  /*67c0*/  @P0 R2UR UR6, R3 ;  /* 0x00000000030602ca */ /* 0x000fe400000e0000 */
[----:B------:R-:W-:Y:S07]  /*67d0*/  @P0 R2UR UR5, R4 ;  /* 0x00000000040502ca */ /* 0x000fee00000e0000 */
[----:B------:R-:W-:Y:S02]  /*67e0*/  @UP1 UMOV UR7, UR4 ;  /* 0x0000000400071c82 */ /* 0x000fe40008000000 */
[----:B------:R-:W-:Y:S02]  /*67f0*/  IMAD.U32 R70, RZ, RZ, UR7 ;  /* 0x00000007ff467e24 */ /* 0x000fe4000f8e00ff */
[----:B------:R-:W-:Y:S02]  /*6800*/  @UP1 UMOV UR38, UR6 ;  /* 0x0000000600261c82 */ /* 0x000fe40008000000 */
[----:B------:R-:W-:Y:S01]  /*6810*/  @UP1 UMOV UR37, UR5 ;  /* 0x0000000500251c82 */ /* 0x000fe20008000000 */
[----:B-1----:R-:W-:Y:S05]  /*6820*/  BRA.U !UP0, `(.L_x_108) ;  /* 0x0000000108cc7547 */ /* 0x002fea000b800000 */
[----:B------:R-:W1:Y:S01]  /*6830*/  LDCU UR12, c[0x0][0xb20] ;  /* 0x00016400ff0c77ac */ /* 0x000e620008000800 */
[----:B------:R-:W-:Y:S02]  /*6840*/  UIMAD.WIDE.U32 UR4, UR62, UR59, URZ ;  /* 0x0000003b3e0472a5 */ /* 0x000fe4000f8e00ff */
[----:B------:R-:W-:Y:S02]  /*6850*/  UIMAD.WIDE.U32 UR6, UR63, UR56, URZ ;  /* 0x000000383f0672a5 */ /* 0x000fe4000f8e00ff */
[----:B------:R-:W-:Y:S02]  /*6860*/  UISETP.NE.AND UP0, UPT, UR58, 0x1, UPT ;  /* 0x000000013a00788c */ /* 0x000fe4000bf05270 */
[----:B------:R-:W-:Y:S02]  /*6870*/  UIMAD.WIDE.U32 UR8, UR37, UR59, URZ ;  /* 0x0000003b250872a5 */ /* 0x000fe4000f8e00ff */
[----:B------:R-:W-:Y:S02]  /*6880*/  UIMAD.WIDE.U32 UR10, UR38, UR56, URZ ;  /* 0x00000038260a72a5 */ /* 0x000fe4000f8e00ff */
[----:B------:R-:W-:Y:S02]  /*6890*/  UISETP.NE.AND UP1, UPT, UR42, 0x1, UPT ;  /* 0x000000012a00788c */ /* 0x000fe4000bf25270 */
[----:B------:R-:W-:Y:S01]  /*68a0*/  UISETP.NE.AND UP2, UPT, UR45, 0x1, UPT ;  /* 0x000000012d00788c */ /* 0x000fe2000bf45270 */
[----:B------:R-:W-:Y:S02]  /*68b0*/  UMOV UR4, UR5 ;  /* 0x0000000500047c82 */ /* 0x000fe40008000000 */
[----:B-1----:R-:W-:Y:S03]  /*68c0*/  USHF.R.U32.HI UR5, URZ, UR12, UR4 ;  /* 0x0000000cff057299 */ /* 0x002fe60008011604 */
[----:B------:R-:W-:Y:S02]  /*68d0*/  UMOV UR4, UR7 ;  /* 0x0000000700047c82 */ /* 0x000fe40008000000 */
[----:B------:R-:W-:Y:S02]  /*68e0*/  USHF.R.U32.HI UR7, URZ, UR57, UR4 ;  /* 0x00000039ff077299 */ /* 0x000fe40008011604 */
[----:B------:R-:W-:Y:S02]  /*68f0*/  USEL UR4, UR62, UR5, !UP0 ;  /* 0x000000053e047287 */ /* 0x000fe4000c000000 */
[----:B------:R-:W-:Y:S01]  /*6900*/  USEL UR7, UR63, UR7, !UP1 ;  /* 0x000000073f077287 */ /* 0x000fe2000c800000 */
[----:B------:R-:W-:Y:S01]  /*6910*/  UMOV UR5, UR9 ;  /* 0x0000000900057c82 */ /* 0x000fe20008000000 */
[----:B------:R-:W-:Y:S02]  /*6920*/  UIMAD.WIDE.U32 UR8, UR4, UR40, URZ ;  /* 0x00000028040872a5 */ /* 0x000fe4000f8e00ff */
[----:B------:R-:W-:Y:S03]  /*6930*/  USHF.R.U32.HI UR6, URZ, UR12, UR5 ;  /* 0x0000000cff067299 */ /* 0x000fe60008011605 */
[----:B------:R-:W-:Y:S01]  /*6940*/  UMOV UR5, UR11 ;  /* 0x0000000b00057c82 */ /* 0x000fe20008000000 */
[----:B------:R-:W-:Y:S02]  /*6950*/  UIMAD.WIDE.U32 UR10, UR7, UR40, URZ ;  /* 0x00000028070a72a5 */ /* 0x000fe4000f8e00ff */
[----:B------:R-:W-:Y:S02]  /*6960*/  USHF.R.U32.HI UR12, URZ, UR57, UR5 ;  /* 0x00000039ff0c7299 */ /* 0x000fe40008011605 */
[----:B------:R-:W-:Y:S01]  /*6970*/  USEL UR6, UR37, UR6, !UP0 ;  /* 0x0000000625067287 */ /* 0x000fe2000c000000 */
[----:B------:R-:W-:Y:S02]  /*6980*/  UMOV UR5, UR9 ;  /* 0x0000000900057c82 */ /* 0x000fe40008000000 */
[----:B------:R-:W-:Y:S01]  /*6990*/  UMOV UR10, UR11 ;  /* 0x0000000b000a7c82 */ /* 0x000fe20008000000 */
[----:B------:R-:W-:Y:S02]  /*69a0*/  @UP2 USHF.R.U32.HI UR4, URZ, UR41, UR5 ;  /* 0x00000029ff042299 */ /* 0x000fe40008011605 */
[----:B------:R-:W-:Y:S02]  /*69b0*/  @UP2 USHF.R.U32.HI UR7, URZ, UR41, UR10 ;  /* 0x00000029ff072299 */ /* 0x000fe4000801160a */
[----:B------:R-:W-:Y:S02]  /*69c0*/  UIMAD UR4, UR45, UR4, URZ ;  /* 0x000000042d0472a4 */ /* 0x000fe4000f8e02ff */
[----:B------:R-:W-:Y:S02]  /*69d0*/  UIMAD.WIDE.U32 UR10, UR6, UR40, URZ ;  /* 0x00000028060a72a5 */ /* 0x000fe4000f8e00ff */
[----:B------:R-:W-:Y:S02]  /*69e0*/  USEL UR5, UR38, UR12, !UP1 ;  /* 0x0000000c26057287 */ /* 0x000fe4000c800000 */
[----:B------:R-:W-:Y:S02]  /*69f0*/  UIMAD UR8, UR45, UR7, URZ ;  /* 0x000000072d0872a4 */ /* 0x000fe4000f8e02ff */
[----:B------:R-:W-:Y:S03]  /*6a00*/  UISETP.GE.AND UP0, UPT, UR6, UR4, UPT ;  /* 0x000000040600728c */ /* 0x000fe6000bf06270 */
[----:B------:R-:W-:Y:S01]  /*6a10*/  UMOV UR4, UR11 ;  /* 0x0000000b00047c82 */ /* 0x000fe20008000000 */
[----:B------:R-:W-:Y:S02]  /*6a20*/  UISETP.GE.OR UP0, UPT, UR5, UR8, UP0 ;  /* 0x000000080500728c */ /* 0x000fe40008706670 */
[----:B------:R-:W-:Y:S02]  /*6a30*/  USHF.R.U32.HI UR4, URZ, UR41, UR4 ;  /* 0x00000029ff047299 */ /* 0x000fe40008011604 */
[----:B------:R-:W-:Y:S02]  /*6a40*/  UIMAD.WIDE.U32 UR8, UR5, UR40, URZ ;  /* 0x00000028050872a5 */ /* 0x000fe4000f8e00ff */
[----:B------:R-:W-:Y:S02]  /*6a50*/  USEL UR11, UR6, UR4, !UP2 ;  /* 0x00000004060b7287 */ /* 0x000fe4000d000000 */
[----:B------:R-:W-:Y:S02]  /*6a60*/  UIADD3 UR8, UPT, UPT, -UR5, URZ, URZ ;  /* 0x000000ff05087290 */ /* 0x000fe4000fffe1ff */
[----:B------:R-:W-:Y:S01]  /*6a70*/  UIADD3 UR10, UPT, UPT, -UR11, URZ, URZ ;  /* 0x000000ff0b0a7290 */ /* 0x000fe2000fffe1ff */
[----:B------:R-:W-:Y:S01]  /*6a80*/  @!UP0 UMOV UR4, UR9 ;  /* 0x0000000900048c82 */ /* 0x000fe20008000000 */
[----:B------:R-:W-:Y:S02]  /*6a90*/  UIADD3 UR9, UPT, UPT, -UR6, URZ, URZ ;  /* 0x000000ff06097290 */ /* 0x000fe4000fffe1ff */
[----:B------:R-:W-:Y:S02]  /*6aa0*/  @!UP0 USHF.R.U32.HI UR4, URZ, UR41, UR4 ;  /* 0x00000029ff048299 */ /* 0x000fe40008011604 */
[----:B------:R-:W-:Y:S02]  /*6ab0*/  UIMAD UR10, UR45, UR10, UR6 ;  /* 0x0000000a2d0a72a4 */ /* 0x000fe4000f8e0206 */
[----:B------:R-:W-:Y:S04]  /*6ac0*/  @!UP0 USEL UR4, UR5, UR4, !UP2 ;  /* 0x0000000405048287 */ /* 0x000fe8000d000000 */
[----:B------:R-:W-:Y:S02]  /*6ad0*/  @!UP0 UIMAD UR10, UR7, UR10, UR4 ;  /* 0x0000000a070a82a4 */ /* 0x000fe4000f8e0204 */
[----:B------:R-:W-:Y:S02]  /*6ae0*/  @!UP0 UIADD3 UR11, UPT, UPT, UR11, -UR4, URZ ;  /* 0x800000040b0b8290 */ /* 0x000fe4000fffe0ff */
[----:B------:R-:W-:Y:S02]  /*6af0*/  UIMAD UR7, UR42, UR8, UR38 ;  /* 0x000000082a0772a4 */ /* 0x000fe4000f8e0226 */
[----:B------:R-:W-:Y:S02]  /*6b00*/  @!UP0 UIMAD UR6, UR11, UR45, UR5 ;  /* 0x0000002d0b0682a4 */ /* 0x000fe4000f8e0205 */
[----:B------:R-:W-:Y:S01]  /*6b10*/  UIMAD UR4, UR58, UR9, UR37 ;  /* 0x000000093a0472a4 */ /* 0x000fe2000f8e0225 */
[----:B------:R-:W-:Y:S02]  /*6b20*/  @!UP0 UMOV UR5, UR10 ;  /* 0x0000000a00058c82 */ /* 0x000fe40008000000 */
[----:B------:R-:W-:Y:S02]  /*6b30*/  UIMAD UR38, UR5, UR42, UR7 ;  /* 0x0000002a052672a4 */ /* 0x000fe4000f8e0207 */
[----:B------:R-:W-:Y:S11]  /*6b40*/  UIMAD UR37, UR6, UR58, UR4 ;  /* 0x0000003a062572a4 */ /* 0x000ff6000f8e0204 */
[----:B------:R-:W-:Y:S01]  /*6b50*/  @!UPT UIADD3 URZ, UPT, UPT, URZ, URZ, URZ ;  /* 0x000000fffffff290 */ /* 0x000fe2000fffe0ff */
.L_x_108:
[----:B------:R-:W-:Y:S01]  /*6b60*/  UISETP.NE.AND UP0, UPT, UR39, 0x1, UPT ;  /* 0x000000012700788c */ /* 0x000fe2000bf05270 */
[----:B------:R-:W-:Y:S01]  /*6b70*/  LOP3.LUT P0, RZ, R57, 0x1b0, RZ, 0xc0, !PT ;  /* 0x000001b039ff7812 */ /* 0x000fe2000780c0ff */
[----:B------:R-:W-:Y:S01]  /*6b80*/  USHF.L.U32 UR50, UR26, 0x6, URZ ;  /* 0x000000061a327899 */ /* 0x000fe200080006ff */
[----:B------:R-:W-:Y:S01]  /*6b90*/  BSSY.RECONVERGENT B6, `(.L_x_109) ;  /* 0x0000034000067945 */ /* 0x000fe20003800200 */
[----:B------:R-:W-:Y:S01]  /*6ba0*/  USHF.L.U32 UR49, UR27, 0x8, URZ ;  /* 0x000000081b317899 */ /* 0x000fe200080006ff */
[----:B------:R-:W-:Y:S06]  /*6bb0*/  IADD3 R59, PT, PT, R59, 0x1, RZ ;  /* 0x000000013b3b7810 */ /* 0x000fec0007ffe0ff */
[----:B------:R-:W1:Y:S01]  /*6bc0*/  @!UP0 LDCU.128 UR12, c[0x0][0xb10] ;  /* 0x00016200ff0c87ac */ /* 0x000e620008000c00 */
[----:B------:R-:W2:Y:S01]  /*6bd0*/  @!UP0 LDCU UR5, c[0x0][0xb0c] ;  /* 0x00016180ff0587ac */ /* 0x000ea20008000800 */
[----:B------:R-:W3:Y:S01]  /*6be0*/  @!UP0 LDCU UR10, c[0x0][0xb20] ;  /* 0x00016400ff0a87ac */ /* 0x000ee20008000800 */
[----:B-1----:R-:W-:Y:S02]  /*6bf0*/  UIMAD.WIDE.U32 UR8, UR38, UR12, URZ ;  /* 0x0000000c260872a5 */ /* 0x002fe4000f8e00ff */
[----:B------:R-:W-:Y:S02]  /*6c00*/  UIMAD.WIDE.U32 UR6, UR37, UR15, URZ ;  /* 0x0000000f250672a5 */ /* 0x000fe4000f8e00ff */
[----:B------:R-:W-:Y:S03]  /*6c10*/  @!UP0 UISETP.NE.AND UP1, UPT, UR14, 0x1, UPT ;  /* 0x000000010e00888c */ /* 0x000fe6000bf25270 */
[----:B------:R-:W-:Y:S01]  /*6c20*/  @!UP0 UMOV UR4, UR9 ;  /* 0x0000000900048c82 */ /* 0x000fe20008000000 */
[----:B--2---:R-:W-:Y:S02]  /*6c30*/  @!UP0 UISETP.NE.AND UP2, UPT, UR5, 0x1, UPT ;  /* 0x000000010500888c */ /* 0x004fe4000bf45270 */
[----:B------:R-:W-:Y:S01]  /*6c40*/  @!UP0 USHF.R.U32.HI UR4, URZ, UR13, UR4 ;  /* 0x0000000dff048299 */ /* 0x000fe20008011604 */
[----:B------:R-:W-:Y:S02]  /*6c50*/  @!UP0 UMOV UR6, UR7 ;  /* 0x0000000700068c82 */ /* 0x000fe40008000000 */
[----:B---3--:R-:W-:Y:S02]  /*6c60*/  @!UP0 USHF.R.U32.HI UR6, URZ, UR10, UR6 ;  /* 0x0000000aff068299 */ /* 0x008fe40008011606 */
[----:B------:R-:W-:Y:S02]  /*6c70*/  @!UP0 USEL UR7, UR38, UR4, !UP2 ;  /* 0x0000000426078287 */ /* 0x000fe4000d000000 */
[----:B------:R-:W-:Y:S04]  /*6c80*/  @!UP0 USEL UR6, UR37, UR6, !UP1 ;  /* 0x0000000625068287 */ /* 0x000fe8000c800000 */
[----:B------:R-:W-:Y:S02]  /*6c90*/  @!UP0 UIADD3 UR4, UPT, UPT, -UR7, UR6, URZ ;  /* 0x0000000607048290 */ /* 0x000fe4000fffe1ff */
[----:B------:R-:W-:Y:S02]  /*6ca0*/  @!UP0 UIADD3 UR6, UPT, UPT, UR7, -UR6, URZ ;  /* 0x8000000607068290 */ /* 0x000fe4000fffe0ff */
[----:B------:R-:W-:Y:S02]  /*6cb0*/  @!UP0 UIMAD UR38, UR4, UR5, UR38 ;  /* 0x00000005042682a4 */ /* 0x000fe4000f8e0226 */
[----:B------:R-:W-:Y:S01]  /*6cc0*/  @!UP0 UIMAD UR37, UR6, UR14, UR37 ;  /* 0x0000000e062582a4 */ /* 0x000fe2000f8e0225 */
[----:B------:R-:W-:Y:S11]  /*6cd0*/  @!P0 BRA `(.L_x_110) ;  /* 0x00000000007c8947 */ /* 0x000ff60003800000 */
[----:B------:R-:W1:Y:S01]  /*6ce0*/  LDCU.64 UR8, c[0x4][0x80] ;  /* 0x01001000ff0877ac */ /* 0x000e620008000a00 */
[----:B------:R-:W-:Y:S01]  /*6cf0*/  MOV R2, 0x0 ;  /* 0x0000000000027802 */ /* 0x000fe20000000f00 */
[----:B------:R-:W-:Y:S02]  /*6d00*/  HFMA2 R12, -RZ, RZ, 0, 5.9604644775390625e-08 ;  /* 0x00000001ff0c7431 */ /* 0x000fe400000001ff */
[----:B------:R-:W-:Y:S01]  /*6d10*/  IMAD.MOV.U32 R8, RZ, RZ, 0x70 ;  /* 0x00000070ff087424 */ /* 0x000fe200078e00ff */
[----:B------:R2:W3:Y:S01]  /*6d20*/  LDC.64 R14, c[0x4][R2] ;  /* 0x01000000020e7b82 */ /* 0x0004e20000000a00 */
[----:B------:R-:W4:Y:S01]  /*6d30*/  LDCU.64 UR6, c[0x4][0x88] ;  /* 0x01001100ff0677ac */ /* 0x000f220008000a00 */
[----:B------:R-:W-:Y:S01]  /*6d40*/  IMAD.MOV.U32 R13, RZ, RZ, RZ ;  /* 0x000000ffff0d7224 */ /* 0x000fe200078e00ff */
[----:B------:R-:W2:Y:S01]  /*6d50*/  LDCU.64 UR4, c[0x4][0x8] ;  /* 0x01000100ff0477ac */ /* 0x000ea20008000a00 */
[----:B-1----:R-:W-:Y:S01]  /*6d60*/  MOV R5, UR9 ;  /* 0x0000000900057c02 */ /* 0x002fe20008000f00 */
[----:B------:R-:W-:Y:S01]  /*6d70*/  IMAD.U32 R4, RZ, RZ, UR8 ;  /* 0x00000008ff047e24 */ /* 0x000fe2000f8e00ff */
[----:B----4-:R-:W-:Y:S01]  /*6d80*/  MOV R7, UR7 ;  /* 0x0000000700077c02 */ /* 0x010fe20008000f00 */
[----:B------:R-:W-:Y:S01]  /*6d90*/  IMAD.U32 R6, RZ, RZ, UR6 ;  /* 0x00000006ff067e24 */ /* 0x000fe2000f8e00ff */
[----:B--2---:R-:W-:Y:S01]  /*6da0*/  MOV R11, UR5 ;  /* 0x00000005000b7c02 */ /* 0x004fe20008000f00 */
[----:B------:R-:W-:Y:S02]  /*6db0*/  IMAD.U32 R10, RZ, RZ, UR4 ;  /* 0x00000004ff0a7e24 */ /* 0x000fe4000f8e00ff */
[----:B------:R-:W-:Y:S07]  /*6dc0*/  LEPC R20, `(.L_x_111) ;  /* 0x000000001014794e */ /* 0x000fee0000000000 */
[----:B---3-5:R-:W-:Y:S05]  /*6dd0*/  CALL.ABS.NOINC R14 ;  /* 0x000000000e007343 */ /* 0x028fea0003c00000 */
.L_x_111:
[----:B------:R-:W1:Y:S01]  /*6de0*/  LDCU.64 UR8, c[0x4][0x80] ;  /* 0x01001000ff0877ac */ /* 0x000e620008000a00 */
[----:B------:R-:W2:Y:S01]  /*6df0*/  LDC.64 R2, c[0x4][R2] ;  /* 0x0100000002027b82 */ /* 0x000ea20000000a00 */
[----:B------:R-:W-:Y:S02]  /*6e00*/  HFMA2 R12, -RZ, RZ, 0, 5.9604644775390625e-08 ;  /* 0x00000001ff0c7431 */ /* 0x000fe400000001ff */
[----:B------:R-:W-:Y:S02]  /*6e10*/  IMAD.MOV.U32 R8, RZ, RZ, 0x70 ;  /* 0x00000070ff087424 */ /* 0x000fe400078e00ff */
[----:B------:R-:W-:Y:S01]  /*6e20*/  IMAD.MOV.U32 R13, RZ, RZ, RZ ;  /* 0x000000ffff0d7224 */ /* 0x000fe200078e00ff */
[----:B------:R-:W3:Y:S01]  /*6e30*/  LDCU.64 UR6, c[0x4][0x88] ;  /* 0x01001100ff0677ac */ /* 0x000ee20008000a00 */
[----:B------:R-:W4:Y:S01]  /*6e40*/  LDCU.64 UR4, c[0x4][0x8] ;  /* 0x01000100ff0477ac */ /* 0x000f220008000a00 */
[----:B-1----:R-:W-:Y:S02]  /*6e50*/  MOV R4, UR8 ;  /* 0x0000000800047c02 */ /* 0x002fe40008000f00 */
[----:B------:R-:W-:Y:S02]  /*6e60*/  MOV R5, UR9 ;  /* 0x0000000900057c02 */ /* 0x000fe40008000f00 */
[----:B---3--:R-:W-:Y:S01]  /*6e70*/  MOV R7, UR7 ;  /* 0x0000000700077c02 */ /* 0x008fe20008000f00 */
[----:B------:R-:W-:Y:S01]  /*6e80*/  IMAD.U32 R6, RZ, RZ, UR6 ;  /* 0x00000006ff067e24 */ /* 0x000fe2000f8e00ff */
[----:B----4-:R-:W-:Y:S01]  /*6e90*/  MOV R11, UR5 ;  /* 0x00000005000b7c02 */ /* 0x010fe20008000f00 */
[----:B------:R-:W-:Y:S02]  /*6ea0*/  IMAD.U32 R10, RZ, RZ, UR4 ;  /* 0x00000004ff0a7e24 */ /* 0x000fe4000f8e00ff */
[----:B------:R-:W-:Y:S07]  /*6eb0*/  LEPC R20, `(.L_x_110) ;  /* 0x000000001014794e */ /* 0x000fee0000000000 */
[----:B--2---:R-:W-:Y:S05]  /*6ec0*/  CALL.ABS.NOINC R2 ;  /* 0x0000000002007343 */ /* 0x004fea0003c00000 */
.L_x_110:
[----:B------:R-:W-:Y:S05]  /*6ed0*/  BSYNC.RECONVERGENT B6 ;  /* 0x0000000000067941 */ /* 0x000fea0003800200 */
.L_x_109:
[----:B------:R-:W-:Y:S02]  /*6ee0*/  R2UR UR6, R56 ;  /* 0x00000000380672ca */ /* 0x000fe400000e0000 */
[----:B------:R-:W-:Y:S02]  /*6ef0*/  R2UR UR5, R69 ;  /* 0x00000000450572ca */ /* 0x000fe400000e0000 */
[----:B------:R-:W-:Y:S02]  /*6f00*/  R2UR UR4, R68 ;  /* 0x00000000440472ca */ /* 0x000fe400000e0000 */
[----:B------:R-:W-:Y:S02]  /*6f10*/  ISETP.NE.U32.AND P4, PT, R50, RZ, PT ;  /* 0x000000ff3200720c */ /* 0x000fe40003f85070 */
[----:B------:R-:W-:Y:S02]  /*6f20*/  ISETP.NE.U32.AND P2, PT, RZ, UR60, PT ;  /* 0x0000003cff007c0c */ /* 0x000fe4000bf45070 */
[----:B------:R-:W-:Y:S02]  /*6f30*/  ISETP.NE.AND.EX P4, PT, R51, RZ, PT, P4 ;  /* 0x000000ff3300720c */ /* 0x000fe40003f85340 */
[----:B------:R-:W-:Y:S01]  /*6f40*/  ISETP.NE.AND.EX P2, PT, RZ, UR61, PT, P2 ;  /* 0x0000003dff007c0c */ /* 0x000fe2000bf45320 */
[----:B------:R-:W-:Y:S02]  /*6f50*/  UISETP.NE.AND UP2, UPT, UR6, URZ, UPT ;  /* 0x000000ff0600728c */ /* 0x000fe4000bf45270 */
[----:B------:R-:W-:Y:S04]  /*6f60*/  UISETP.NE.U32.AND UP0, UPT, UR5, URZ, UPT ;  /* 0x000000ff0500728c */ /* 0x000fe8000bf05070 */
[----:B------:R-:W-:Y:S01]  /*6f70*/  UISETP.NE.AND.EX UP1, UPT, UR4, URZ, UPT, UP0 ;  /* 0x000000ff0400728c */ /* 0x000fe2000bf25300 */
[----:B------:R-:W-:Y:S01]  /*6f80*/  PLOP3.LUT P1, PT, PT, PT, UP2, 0x80, 0x8 ;  /* 0x000000000008781c */ /* 0x000fe20003f2f028 */
[----:B------:R-:W-:Y:S03]  /*6f90*/  UPLOP3.LUT UP0, UPT, UPT, UPT, UPT, 0x40, 0x4 ;  /* 0x000000000004789c */ /* 0x000fe60003f0e870 */
[----:B------:R-:W-:Y:S06]  /*6fa0*/  @UP2 UPLOP3.LUT UP0, UPT, UPT, UPT, UP1, 0x80, 0x8 ;  /* 0x000000000008289c */ /* 0x000fec0003f0f010 */
[----:B------:R-:W-:Y:S01]  /*6fb0*/  PLOP3.LUT P0, PT, PT, PT, UP0, 0x80, 0x8 ;  /* 0x000000000008781c */ /* 0x000fe20003f0f008 */
[----:B------:R-:W-:Y:S01]  /*6fc0*/  @!UPT UIADD3 URZ, UPT, UPT, URZ, URZ, URZ ;  /* 0x000000fffffff290 */ /* 0x000fe2000fffe0ff */
[----:B------:R-:W-:Y:S11]  /*6fd0*/  BRA.U !UP1, `(.L_x_112) ;  /* 0x0000000109407547 */ /* 0x000ff6000b800000 */
[----:B------:R-:W-:Y:S01]  /*6fe0*/  UISETP.NE.U32.AND UP0, UPT, UR60, URZ, UPT ;  /* 0x000000ff3c00728c */ /* 0x000fe2000bf05070 */
[----:B------:R-:W-:Y:S01]  /*6ff0*/  R2UR UR6, R69 ;  /* 0x00000000450672ca */ /* 0x000fe200000e0000 */
[----:B------:R-:W1:Y:S01]  /*7000*/  LDCU.64 UR8, c[0x0][0x358] ;  /* 0x00006b00ff0877ac */ /* 0x000e620008000a00 */
[----:B------:R-:W-:Y:S02]  /*7010*/  HFMA2 R52, -RZ, RZ, 0, 5.9604644775390625e-08 ;  /* 0x00000001ff347431 */ /* 0x000fe400000001ff */
[----:B------:R-:W-:Y:S01]  /*7020*/  IMAD.MOV.U32 R0, RZ, RZ, 0x1 ;  /* 0x00000001ff007424 */ /* 0x000fe200078e00ff */
[----:B------:R-:W-:Y:S06]  /*7030*/  UISETP.NE.AND.EX UP0, UPT, UR61, URZ, UPT, UP0 ;  /* 0x000000ff3d00728c */ /* 0x000fec000bf05300 */
[----:B------:R-:W-:Y:S05]  /*7040*/  PLOP3.LUT P3, PT, PT, PT, UP0, 0x80, 0x8 ;  /* 0x000000000008781c */ /* 0x000fea0003f6f008 */
[----:B------:R-:W2:Y:S01]  /*7050*/  @UP0 LDCU.64 UR4, c[0x0][0x888] ;  /* 0x00011100ff0407ac */ /* 0x000ea20008000a00 */
[----:B------:R-:W-:Y:S07]  /*7060*/  @UP0 UIMAD UR6, UR36, UR6, URZ ;  /* 0x00000006240602a4 */ /* 0x000fee000f8e02ff */
[----:B------:R-:W-:Y:S01]  /*7070*/  @!P3 PRMT R52, R0, 0x7610, R52 ;  /* 0x000076100034b816 */ /* 0x000fe20000000034 */
[----:B--2---:R-:W-:Y:S06]  /*7080*/  @UP0 UIMAD.WIDE UR4, UR6, 0x4, UR4 ;  /* 0x00000004060408a5 */ /* 0x004fec000f8e0204 */
[----:B------:R-:W-:Y:S02]  /*7090*/  IMAD.U32 R2, RZ, RZ, UR4 ;  /* 0x00000004ff027e24 */ /* 0x000fe4000f8e00ff */
[----:B------:R-:W-:Y:S03]  /*70a0*/  IMAD.U32 R3, RZ, RZ, UR5 ;  /* 0x00000005ff037e24 */ /* 0x000fe6000f8e00ff */
[----:B------:R-:W2:Y:S02]  /*70b0*/  @!UP0 LDCU UR4, c[0x0][0x880] ;  /* 0x00011000ff0487ac */ /* 0x000ea40008000800 */
[----:B-1---5:R1:W5:Y:S02]  /*70c0*/  @P3 LDG.E R27, desc[UR8][R2.64] ;  /* 0x00000008021b3981 */ /* 0x022364000c1e1900 */
[----:B-12---:R-:W-:Y:S02]  /*70d0*/  @!P3 MOV R27, UR4 ;  /* 0x00000004001bbc02 */ /* 0x006fe40008000f00 */
.L_x_112:
[----:B------:R-:W-:Y:S05]  /*70e0*/  @!P4 BRA `(.L_x_113) ;  /* 0x000000000024c947 */ /* 0x000fea0003800000 */
[----:B------:R-:W-:Y:S01]  /*70f0*/  ISETP.NE.U32.AND P3, PT, R48, RZ, PT ;  /* 0x000000ff3000720c */ /* 0x000fe20003f65070 */
[----:B------:R-:W1:Y:S03]  /*7100*/  LDCU.64 UR4, c[0x0][0x358] ;  /* 0x00006b00ff0477ac */ /* 0x000e660008000a00 */
[----:B------:R-:W-:Y:S11]  /*7110*/  ISETP.NE.AND.EX P3, PT, R49, RZ, PT, P3 ;  /* 0x000000ff3100720c */ /* 0x000ff60003f65330 */
[----:B------:R-:W-:Y:S02]  /*7120*/  @!UPT UIADD3 URZ, UPT, UPT, URZ, URZ, URZ ;  /* 0x000000fffffff290 */ /* 0x000fe4000fffe0ff */
[----:B------:R-:W2:Y:S01]  /*7130*/  @P3 LDC.64 R2, c[0x0][0x8a8] ;  /* 0x00022a00ff023b82 */ /* 0x000ea20000000a00 */
[----:B------:R-:W-:Y:S04]  /*7140*/  @P3 IMAD R0, R50, UR36, RZ ;  /* 0x0000002432003c24 */ /* 0x000fe8000f8e02ff */
[----:B--2---:R-:W-:Y:S05]  /*7150*/  @P3 IMAD.WIDE R2, R0, 0x4, R2 ;  /* 0x0000000400023825 */ /* 0x004fea00078e0202 */
[----:B-1---5:R1:W5:Y:S02]  /*7160*/  @P3 LDG.E R24, desc[UR4][R2.64] ;  /* 0x0000000402183981 */ /* 0x022364000c1e1900 */
[----:B-1----:R-:W2:Y:S02]  /*7170*/  @!P3 LDC R24, c[0x0][0x8a0] ;  /* 0x00022800ff18bb82 */ /* 0x002ea40000000800 */
.L_x_113:
[----:B-----5:R-:W-:Y:S01]  /*7180*/  FSETP.NEU.AND P3, PT, R27, RZ, PT ;  /* 0x000000ff1b00720b */ /* 0x020fe20003f6d000 */
[----:B------:R-:W-:Y:S01]  /*7190*/  BSSY B1, `(.L_x_114) ;  /* 0x0000038000017945 */ /* 0x000fe20003800000 */
[----:B------:R-:W-:Y:S01]  /*71a0*/  SEL R3, RZ, 0xffffffff, P2 ;  /* 0xffffffffff037807 */ /* 0x000fe20001000000 */
[----:B------:R-:W-:Y:S01]  /*71b0*/  IMAD.MOV.U32 R74, RZ, RZ, 0x1 ;  /* 0x00000001ff4a7424 */ /* 0x000fe200078e00ff */
[----:B------:R-:W-:Y:S01]  /*71c0*/  @P1 LOP3.LUT P2, RZ, R52, 0xff, RZ, 0xc0, !PT ;  /* 0x000000ff34ff1812 */ /* 0x000fe2000784c0ff */
[----:B------:R-:W-:Y:S01]  /*71d0*/  IMAD R25, R22, 0x80, R23 ;  /* 0x0000008016197824 */ /* 0x000fe200078e0217 */
[----:B------:R-:W-:Y:S01]  /*71e0*/  @P1 SEL R0, RZ, 0xffffffff, P3 ;  /* 0xffffffffff001807 */ /* 0x000fe20001800000 */
[----:B------:R-:W-:Y:S01]  /*71f0*/  IMAD R60, R66, -0x10, R64 ;  /* 0xfffffff0423c7824 */ /* 0x000fe200078e0240 */
[----:B------:R-:W-:Y:S01]  /*7200*/  LEA R73, R22, UR43, 0x3 ;  /* 0x0000002b16497c11 */ /* 0x000fe2000f8e18ff */
[----:B------:R-:W-:Y:S01]  /*7210*/  IMAD.MOV.U32 R26, RZ, RZ, RZ ;  /* 0x000000ffff1a7224 */ /* 0x000fe200078e00ff */
[C---:B------:R-:W-:Y:S02]  /*7220*/  @P0 SEL R0, R3.reuse, R0, !P2 ;  /* 0x0000000003000207 */ /* 0x040fe40005000000 */
[----:B------:R-:W-:Y:S02]  /*7230*/  CS2R R38, SRZ ;  /* 0x0000000000267805 */ /* 0x000fe4000001ff00 */
[----:B------:R-:W-:Y:S02]  /*7240*/  PLOP3.LUT P2, PT, PT, PT, UP1, 0x80, 0x8 ;  /* 0x000000000008781c */ /* 0x000fe40003f4f018 */
[----:B------:R-:W-:Y:S02]  /*7250*/  CS2R R36, SRZ ;  /* 0x0000000000247805 */ /* 0x000fe4000001ff00 */
[----:B------:R-:W-:Y:S02]  /*7260*/  @P1 LOP3.LUT R0, R0, 0x1, RZ, 0xc0, !PT ;  /* 0x0000000100001812 */ /* 0x000fe400078ec0ff */
[----:B------:R-:W-:Y:S02]  /*7270*/  CS2R R34, SRZ ;  /* 0x0000000000227805 */ /* 0x000fe4000001ff00 */
[----:B------:R-:W-:Y:S02]  /*7280*/  LOP3.LUT P4, R58, R52, 0xff, RZ, 0xc0, !PT ;  /* 0x000000ff343a7812 */ /* 0x000fe4000788c0ff */
[----:B------:R-:W-:Y:S02]  /*7290*/  CS2R R32, SRZ ;  /* 0x0000000000207805 */ /* 0x000fe4000001ff00 */
[----:B------:R-:W-:Y:S02]  /*72a0*/  ISETP.NE.U32.OR P5, PT, R0, 0x1, !P1 ;  /* 0x000000010000780c */ /* 0x000fe40004fa5470 */
[----:B------:R-:W-:Y:S02]  /*72b0*/  CS2R R42, SRZ ;  /* 0x00000000002a7805 */ /* 0x000fe4000001ff00 */
[----:B------:R-:W-:Y:S02]  /*72c0*/  SEL R2, RZ, 0xffffffff, P3 ;  /* 0xffffffffff027807 */ /* 0x000fe40001800000 */
[----:B------:R-:W-:Y:S02]  /*72d0*/  CS2R R40, SRZ ;  /* 0x0000000000287805 */ /* 0x000fe4000001ff00 */
[----:B------:R-:W-:Y:S02]  /*72e0*/  P2R R72, PR, RZ, 0x20 ;  /* 0x00000020ff487803 */ /* 0x000fe40000000000 */
[----:B------:R-:W-:Y:S02]  /*72f0*/  CS2R R46, SRZ ;  /* 0x00000000002e7805 */ /* 0x000fe4000001ff00 */
[----:B------:R-:W-:Y:S02]  /*7300*/  CS2R R44, SRZ ;  /* 0x00000000002c7805 */ /* 0x000fe4000001ff00 */
[----:B------:R-:W-:Y:S04]  /*7310*/  @P2 SEL R2, R3, R2, !P4 ;  /* 0x0000000203022207 */ /* 0x000fe80006000000 */
[----:B------:R-:W-:Y:S02]  /*7320*/  LOP3.LUT R2, R2, 0x1, RZ, 0xc0, !PT ;  /* 0x0000000102027812 */ /* 0x000fe400078ec0ff */
[----:B------:R-:W-:Y:S02]  /*7330*/  @P5 SHF.L.U32 R0, RZ, 0x1f, RZ ;  /* 0x0000001fff005819 */ /* 0x000fe400000006ff */
[----:B------:R-:W-:Y:S02]  /*7340*/  ISETP.NE.U32.AND P2, PT, R2, 0x1, PT ;  /* 0x000000010200780c */ /* 0x000fe40003f45070 */
[----:B------:R1:W3:Y:S02]  /*7350*/  @P5 SYNCS.PHASECHK.TRANS64.TRYWAIT P1, [UR43+0x40], R0 ;  /* 0x00004000ff0055a7 */ /* 0x0002e4000802112b */
[----:B------:R-:W-:Y:S02]  /*7360*/  P2R R75, PR, RZ, 0x4 ;  /* 0x00000004ff4b7803 */ /* 0x000fe40000000000 */
[----:B-1----:R-:W-:Y:S04]  /*7370*/  SHF.L.U32 R0, R62, 0x1f, RZ ;  /* 0x0000001f3e007819 */ /* 0x002fe800000006ff */
[----:B------:R1:W4:Y:S01]  /*7380*/  SYNCS.PHASECHK.TRANS64.TRYWAIT P0, [R73+URZ+0xb0], R0 ;  /* 0x0000b000490075a7 */ /* 0x00032200080011ff */
[----:B---3--:R-:W-:Y:S01]  /*7390*/  @P5 SEL R74, RZ, 0x1, !P1 ;  /* 0x00000001ff4a5807 */ /* 0x008fe20004800000 */
[----:B-1----:R-:W-:Y:S06]  /*73a0*/  @!P5 BRA `(.L_x_115) ;  /* 0x000000000058d947 */ /* 0x002fec0003800000 */
[----:B------:R-:W-:Y:S01]  /*73b0*/  IMAD.MOV.U32 R39, RZ, RZ, RZ ;  /* 0x000000ffff277224 */ /* 0x000fe200078e00ff */
[----:B------:R-:W-:Y:S01]  /*73c0*/  ISETP.NE.AND P1, PT, R74, RZ, PT ;  /* 0x000000ff4a00720c */ /* 0x000fe20003f25270 */
[----:B------:R-:W-:Y:S01]  /*73d0*/  BSSY B0, `(.L_x_116) ;  /* 0x000000c000007945 */ /* 0x000fe20003800000 */
[----:B------:R-:W-:Y:S02]  /*73e0*/  CS2R R46, SRZ ;  /* 0x00000000002e7805 */ /* 0x000fe4000001ff00 */
[----:B------:R-:W-:Y:S02]  /*73f0*/  CS2R R44, SRZ ;  /* 0x00000000002c7805 */ /* 0x000fe4000001ff00 */
[----:B------:R-:W-:Y:S02]  /*7400*/  CS2R R42, SRZ ;  /* 0x00000000002a7805 */ /* 0x000fe4000001ff00 */
[----:B------:R-:W-:Y:S02]  /*7410*/  CS2R R40, SRZ ;  /* 0x0000000000287805 */ /* 0x000fe4000001ff00 */
[----:B------:R-:W-:Y:S02]  /*7420*/  CS2R R34, SRZ ;  /* 0x0000000000227805 */ /* 0x000fe4000001ff00 */
[----:B------:R-:W-:Y:S02]  /*7430*/  CS2R R32, SRZ ;  /* 0x0000000000207805 */ /* 0x000fe4000001ff00 */
[----:B------:R-:W-:Y:S01]  /*7440*/  CS2R R36, SRZ ;  /* 0x0000000000247805 */ /* 0x000fe2000001ff00 */
[----:B------:R-:W-:Y:S06]  /*7450*/  @P1 BRA `(.L_x_117) ;  /* 0x00000000000c1947 */ /* 0x000fec0003800000 */
[----:B------:R-:W-:Y:S04]  /*7460*/  SHF.L.U32 R3, RZ, 0x1f, RZ ;  /* 0x0000001fff037819 */ /* 0x000fe800000006ff */
[----:B------:R-:W1:Y:S02]  /*7470*/  SYNCS.PHASECHK.TRANS64.TRYWAIT P1, [UR43+0x40], R3 ;  /* 0x00004003ff0075a7 */ /* 0x000e64000802112b */
[----:B-1----:R-:W-:Y:S05]  /*7480*/  @!P1 BRA `(.L_x_118) ;  /* 0x0000005c00689947 */ /* 0x002fea0003800000 */
.L_x_117:
[----:B------:R-:W-:Y:S05]  /*7490*/  BSYNC B0 ;  /* 0x0000000000007941 */ /* 0x000fea0003800000 */
.L_x_116:
[----:B------:R-:W-:Y:S01]  /*74a0*/  ISETP.NE.AND P1, PT, R75, RZ, PT ;  /* 0x000000ff4b00720c */ /* 0x000fe20003f25270 */
[----:B------:R-:W-:Y:S11]  /*74b0*/  HFMA2 R26, -RZ, RZ, 0, 5.9604644775390625e-08 ;  /* 0x00000001ff1a7431 */ /* 0x000ff600000001ff */
[----:B------:R-:W-:Y:S01]  /*74c0*/  @!UPT UIADD3 URZ, UPT, UPT, URZ, URZ, URZ ;  /* 0x000000fffffff290 */ /* 0x000fe2000fffe0ff */
[----:B------:R3:W1:Y:S04]  /*74d0*/  @P1 LDS.128 R44, [R65] ;  /* 0x00000000412c1984 */ /* 0x0006680000000c00 */
[----:B------:R3:W1:Y:S04]  /*74e0*/  @P1 LDS.128 R40, [R64+0x10] ;  /* 0x0000100040281984 */ /* 0x0006680000000c00 */
[----:B------:R3:W1:Y:S04]  /*74f0*/  @P1 LDS.128 R32, [R63+0x20] ;  /* 0x000020003f201984 */ /* 0x0006680000000c00 */
[----:B------:R3:W1:Y:S02]  /*7500*/  @P1 LDS.128 R36, [R60+0x30] ;  /* 0x000030003c241984 */ /* 0x0006640000000c00 */
.L_x_115:
[----:B------:R-:W-:Y:S05]  /*7510*/  BSYNC B1 ;  /* 0x0000000000017941 */ /* 0x000fea0003800000 */
.L_x_114:
[----:B-1----:R-:W-:Y:S04]  /*7520*/  SHF.R.U32.HI R2, RZ, 0x15, R25 ;  /* 0x00000015ff027819 */ /* 0x002fe80000011619 */
[----:B------:R-:W-:Y:S01]  /*7530*/  LOP3.LUT P1, RZ, R2, 0x3, R53, 0x48, !PT ;  /* 0x0000000302ff7812 */ /* 0x000fe20007824835 */
[----:B------:R-:W-:Y:S01]  /*7540*/  @!UPT UIADD3 URZ, UPT, UPT, URZ, URZ, URZ ;  /* 0x000000fffffff290 */ /* 0x000fe2000fffe0ff */
[----:B----4-:R-:W-:Y:S11]  /*7550*/  @P0 BRA `(.L_x_119) ;  /* 0x0000000000080947 */ /* 0x010ff60003800000 */
[----:B------:R-:W1:Y:S02]  /*7560*/  SYNCS.PHASECHK.TRANS64.TRYWAIT P0, [R73+URZ+0xb0], R0 ;  /* 0x0000b000490075a7 */ /* 0x000e6400080011ff */
[----:B-1----:R-:W-:Y:S05]  /*7570*/  @!P0 BRA `(.L_x_120) ;  /* 0x0000005c00448947 */ /* 0x002fea0003800000 */
.L_x_119:
[----:B------:R-:W-:Y:S05]  /*7580*/  @!P1 BRA `(.L_x_121) ;  /* 0x0000000000409947 */ /* 0x000fea0003800000 */
[----:B------:R-:W4:Y:S01]  /*7590*/  LDCU.64 UR8, c[0x4][0x70] ;  /* 0x01000e00ff0877ac */ /* 0x000f220008000a00 */
[----:B------:R-:W-:Y:S01]  /*75a0*/  MOV R3, 0x0 ;  /* 0x0000000000037802 */ /* 0x000fe20000000f00 */
[----:B------:R-:W-:Y:S02]  /*75b0*/  HFMA2 R12, -RZ, RZ, 0, 5.9604644775390625e-08 ;  /* 0x00000001ff0c7431 */ /* 0x000fe400000001ff */
[----:B------:R-:W-:Y:S02]  /*75c0*/  IMAD.MOV.U32 R8, RZ, RZ, 0x192 ;  /* 0x00000192ff087424 */ /* 0x000fe400078e00ff */
[----:B------:R-:W-:Y:S01]  /*75d0*/  IMAD.MOV.U32 R13, RZ, RZ, RZ ;  /* 0x000000ffff0d7224 */ /* 0x000fe200078e00ff */
[----:B------:R-:W5:Y:S01]  /*75e0*/  LDCU.64 UR6, c[0x4][0x78] ;  /* 0x01000f00ff0677ac */ /* 0x000f620008000a00 */
[----:B------:R-:W1:Y:S01]  /*75f0*/  LDC.64 R2, c[0x4][R3] ;  /* 0x0100000003027b82 */ /* 0x000e620000000a00 */
[----:B------:R-:W2:Y:S01]  /*7600*/  LDCU.64 UR4, c[0x4][0x10] ;  /* 0x01000200ff0477ac */ /* 0x000ea20008000a00 */
[----:B----4-:R-:W-:Y:S01]  /*7610*/  MOV R5, UR9 ;  /* 0x0000000900057c02 */ /* 0x010fe20008000f00 */
[----:B------:R-:W-:Y:S01]  /*7620*/  IMAD.U32 R4, RZ, RZ, UR8 ;  /* 0x00000008ff047e24 */ /* 0x000fe2000f8e00ff */
[----:B-----5:R-:W-:Y:S01]  /*7630*/  MOV R7, UR7 ;  /* 0x0000000700077c02 */ /* 0x020fe20008000f00 */
[----:B------:R-:W-:Y:S01]  /*7640*/  IMAD.U32 R6, RZ, RZ, UR6 ;  /* 0x00000006ff067e24 */ /* 0x000fe2000f8e00ff */
[----:B--2---:R-:W-:Y:S01]  /*7650*/  MOV R11, UR5 ;  /* 0x00000005000b7c02 */ /* 0x004fe20008000f00 */
[----:B------:R-:W-:Y:S02]  /*7660*/  IMAD.U32 R10, RZ, RZ, UR4 ;  /* 0x00000004ff0a7e24 */ /* 0x000fe4000f8e00ff */
[----:B------:R-:W-:Y:S07]  /*7670*/  LEPC R20, `(.L_x_121) ;  /* 0x000000001014794e */ /* 0x000fee0000000000 */
[----:B-1-3--:R-:W-:Y:S05]  /*7680*/  CALL.ABS.NOINC R2 ;  /* 0x0000000002007343 */ /* 0x00afea0003c00000 */
.L_x_121:
[----:B------:R-:W-:Y:S01]  /*7690*/  LOP3.LUT R20, R44, 0xffffe000, RZ, 0xc0, !PT ;  /* 0xffffe0002c147812 */ /* 0x000fe200078ec0ff */
[----:B------:R-:W-:Y:S05]  /*76a0*/  WARPSYNC.ALL ;  /* 0x0000000000007948 */ /* 0x000fea0003800000 */
[----:B------:R-:W-:Y:S01]  /*76b0*/  R2UR UR4, R25 ;  /* 0x00000000190472ca */ /* 0x000fe200000e0000 */
[----:B------:R-:W-:Y:S01]  /*76c0*/  BSSY.RECONVERGENT B0, `(.L_x_122) ;  /* 0x000005c000007945 */ /* 0x000fe20003800200 */
[----:B------:R-:W-:Y:S11]  /*76d0*/  ISETP.NE.AND P0, PT, R67, RZ, PT ;  /* 0x000000ff4300720c */ /* 0x000ff60003f05270 */
[----:B------:R-:W1:Y:S02]  /*76e0*/  LDTM.x16 R4, tmem[UR4] ;  /* 0x00000004000479ee */ /* 0x000e640008240000 */
[C---:B-12---:R-:W-:Y:S01]  /*76f0*/  FMUL R0, R24.reuse, R4 ;  /* 0x0000000418007220 */ /* 0x046fe20000400000 */
[C---:B------:R-:W-:Y:S01]  /*7700*/  FMUL R2, R24.reuse, R5 ;  /* 0x0000000518027220 */ /* 0x040fe20000400000 */
[C---:B------:R-:W-:Y:S01]  /*7710*/  FMUL R4, R24.reuse, R8 ;  /* 0x0000000818047220 */ /* 0x040fe20000400000 */
[C---:B------:R-:W-:Y:S01]  /*7720*/  FMUL R5, R24.reuse, R9 ;  /* 0x0000000918057220 */ /* 0x040fe20000400000 */
[C---:B------:R-:W-:Y:S01]  /*7730*/  FMUL R8, R24.reuse, R12 ;  /* 0x0000000c18087220 */ /* 0x040fe20000400000 */
[C---:B------:R-:W-:Y:S01]  /*7740*/  FMUL R9, R24.reuse, R13 ;  /* 0x0000000d18097220 */ /* 0x040fe20000400000 */
[C---:B------:R-:W-:Y:S01]  /*7750*/  FMUL R12, R24.reuse, R16 ;  /* 0x00000010180c7220 */ /* 0x040fe20000400000 */
[----:B------:R-:W-:Y:S01]  /*7760*/  LOP3.LUT R16, R45, 0xffffe000, RZ, 0xc0, !PT ;  /* 0xffffe0002d107812 */ /* 0x000fe200078ec0ff */
[----:B------:R-:W-:Y:S01]  /*7770*/  FMUL R13, R24, R17 ;  /* 0x00000011180d7220 */ /* 0x000fe20000400000 */
[----:B------:R-:W-:Y:S01]  /*7780*/  LOP3.LUT R17, R46, 0xffffe000, RZ, 0xc0, !PT ;  /* 0xffffe0002e117812 */ /* 0x000fe200078ec0ff */
[----:B------:R-:W-:Y:S01]  /*7790*/  FFMA R28, R27, R20, R0 ;  /* 0x000000141b1c7223 */ /* 0x000fe20000000000 */
[----:B------:R-:W-:Y:S01]  /*77a0*/  LOP3.LUT R0, R47, 0xffffe000, RZ, 0xc0, !PT ;  /* 0xffffe0002f007812 */ /* 0x000fe200078ec0ff */
[C---:B------:R-:W-:Y:S01]  /*77b0*/  FMUL R3, R24.reuse, R6 ;  /* 0x0000000618037220 */ /* 0x040fe20000400000 */
[C---:B------:R-:W-:Y:S01]  /*77c0*/  FMUL R6, R24.reuse, R10 ;  /* 0x0000000a18067220 */ /* 0x040fe20000400000 */
[C---:B------:R-:W-:Y:S01]  /*77d0*/  FMUL R7, R24.reuse, R7 ;  /* 0x0000000718077220 */ /* 0x040fe20000400000 */
[----:B------:R-:W-:Y:S01]  /*77e0*/  F2FP.TF32.F32.PACK_B R28, R28 ;  /* 0x0000001cff1c723e */ /* 0x000fe200024050ff */
[C---:B------:R-:W-:Y:S01]  /*77f0*/  FMUL R10, R24.reuse, R14 ;  /* 0x0000000e180a7220 */ /* 0x040fe20000400000 */
[----:B------:R-:W-:Y:S01]  /*7800*/  FMUL R14, R24, R18 ;  /* 0x00000012180e7220 */ /* 0x000fe20000400000 */
[----:B------:R-:W-:Y:S01]  /*7810*/  LOP3.LUT R18, R40, 0xffffe000, RZ, 0xc0, !PT ;  /* 0xffffe00028127812 */ /* 0x000fe200078ec0ff */
[----:B------:R-:W-:Y:S01]  /*7820*/  FFMA R29, R27, R16, R2 ;  /* 0x000000101b1d7223 */ /* 0x000fe20000000002 */
[----:B------:R-:W-:Y:S01]  /*7830*/  LOP3.LUT R2, R41, 0xffffe000, RZ, 0xc0, !PT ;  /* 0xffffe00029027812 */ /* 0x000fe200078ec0ff */
[----:B------:R-:W-:Y:S01]  /*7840*/  FFMA R30, R27, R17, R3 ;  /* 0x000000111b1e7223 */ /* 0x000fe20000000003 */
[----:B------:R-:W-:Y:S01]  /*7850*/  LOP3.LUT R3, R43, 0xffffe000, RZ, 0xc0, !PT ;  /* 0xffffe0002b037812 */ /* 0x000fe200078ec0ff */
[C---:B------:R-:W-:Y:S01]  /*7860*/  FFMA R31, R27.reuse, R0, R7 ;  /* 0x000000001b1f7223 */ /* 0x040fe20000000007 */
[----:B------:R-:W-:Y:S01]  /*7870*/  LOP3.LUT R0, R42, 0xffffe000, RZ, 0xc0, !PT ;  /* 0xffffe0002a007812 */ /* 0x000fe200078ec0ff */
[C---:B------:R-:W-:Y:S01]  /*7880*/  FFMA R4, R27.reuse, R18, R4 ;  /* 0x000000121b047223 */ /* 0x040fe20000000004 */
[----:B------:R-:W-:Y:S01]  /*7890*/  F2FP.TF32.F32.PACK_B R29, R29 ;  /* 0x0000001dff1d723e */ /* 0x000fe200024050ff */
[C---:B------:R-:W-:Y:S01]  /*78a0*/  FFMA R5, R27.reuse, R2, R5 ;  /* 0x000000021b057223 */ /* 0x040fe20000000005 */
[----:B------:R-:W-:Y:S01]  /*78b0*/  FMUL R11, R24, R11 ;  /* 0x0000000b180b7220 */ /* 0x000fe20000400000 */
[----:B------:R-:W-:Y:S01]  /*78c0*/  F2FP.TF32.F32.PACK_B R30, R30 ;  /* 0x0000001eff1e723e */ /* 0x000fe200024050ff */
[C---:B------:R-:W-:Y:S01]  /*78d0*/  FFMA R6, R27.reuse, R0, R6 ;  /* 0x000000001b067223 */ /* 0x040fe20000000006 */
[----:B------:R-:W-:Y:S01]  /*78e0*/  F2FP.TF32.F32.PACK_B R31, R31 ;  /* 0x0000001fff1f723e */ /* 0x000fe200024050ff */
[----:B------:R-:W-:Y:S01]  /*78f0*/  FFMA R7, R27, R3, R11 ;  /* 0x000000031b077223 */ /* 0x000fe2000000000b */
[----:B------:R-:W-:Y:S01]  /*7900*/  LOP3.LUT R2, R32, 0xffffe000, RZ, 0xc0, !PT ;  /* 0xffffe00020027812 */ /* 0x000fe200078ec0ff */
[----:B------:R-:W-:Y:S01]  /*7910*/  FMUL R15, R24, R15 ;  /* 0x0000000f180f7220 */ /* 0x000fe20000400000 */
[----:B------:R-:W-:Y:S01]  /*7920*/  LOP3.LUT R16, R33, 0xffffe000, RZ, 0xc0, !PT ;  /* 0xffffe00021107812 */ /* 0x000fe200078ec0ff */
[----:B------:R1:W-:Y:S01]  /*7930*/  STS.128 [R65], R28 ;  /* 0x0000001c41007388 */ /* 0x0003e20000000c00 */
[----:B------:R-:W-:Y:S01]  /*7940*/  LOP3.LUT R0, R34, 0xffffe000, RZ, 0xc0, !PT ;  /* 0xffffe00022007812 */ /* 0x000fe200078ec0ff */
[----:B------:R-:W-:Y:S01]  /*7950*/  FFMA R8, R27, R2, R8 ;  /* 0x000000021b087223 */ /* 0x000fe20000000008 */
[----:B------:R-:W-:Y:S01]  /*7960*/  LOP3.LUT R2, R35, 0xffffe000, RZ, 0xc0, !PT ;  /* 0xffffe00023027812 */ /* 0x000fe200078ec0ff */
[C---:B------:R-:W-:Y:S01]  /*7970*/  FFMA R9, R27.reuse, R16, R9 ;  /* 0x000000101b097223 */ /* 0x040fe20000000009 */
[----:B------:R-:W-:Y:S01]  /*7980*/  F2FP.TF32.F32.PACK_B R4, R4 ;  /* 0x00000004ff04723e */ /* 0x000fe200024050ff */
[C---:B------:R-:W-:Y:S01]  /*7990*/  FFMA R10, R27.reuse, R0, R10 ;  /* 0x000000001b0a7223 */ /* 0x040fe2000000000a */
[----:B------:R-:W-:Y:S01]  /*79a0*/  F2FP.TF32.F32.PACK_B R5, R5 ;  /* 0x00000005ff05723e */ /* 0x000fe200024050ff */
[----:B------:R-:W-:Y:S01]  /*79b0*/  FFMA R11, R27, R2, R15 ;  /* 0x000000021b0b7223 */ /* 0x000fe2000000000f */
[----:B------:R-:W-:Y:S01]  /*79c0*/  F2FP.TF32.F32.PACK_B R6, R6 ;  /* 0x00000006ff06723e */ /* 0x000fe200024050ff */
[----:B------:R-:W-:Y:S01]  /*79d0*/  FMUL R19, R24, R19 ;  /* 0x0000001318137220 */ /* 0x000fe20000400000 */
[----:B------:R-:W-:Y:S02]  /*79e0*/  F2FP.TF32.F32.PACK_B R7, R7 ;  /* 0x00000007ff07723e */ /* 0x000fe400024050ff */
[----:B------:R-:W-:Y:S02]  /*79f0*/  LOP3.LUT R3, R36, 0xffffe000, RZ, 0xc0, !PT ;  /* 0xffffe00024037812 */ /* 0x000fe400078ec0ff */
[----:B------:R-:W-:Y:S01]  /*7a00*/  LOP3.LUT R0, R37, 0xffffe000, RZ, 0xc0, !PT ;  /* 0xffffe00025007812 */ /* 0x000fe200078ec0ff */
[----:B------:R1:W-:Y:S01]  /*7a10*/  STS.128 [R64+0x10], R4 ;  /* 0x0000100440007388 */ /* 0x0003e20000000c00 */
        /* <DEDUP_REMOVED lines=8> */
[----:B------:R-:W-:Y:S02]  /*7aa0*/  F2FP.TF32.F32.PACK_B R10, R10 ;  /* 0x0000000aff0a723e */ /* 0x000fe400024050ff */
[----:B------:R-:W-:Y:S02]  /*7ab0*/  F2FP.TF32.F32.PACK_B R11, R11 ;  /* 0x0000000bff0b723e */ /* 0x000fe400024050ff */
[----:B------:R-:W-:Y:S02]  /*7ac0*/  F2FP.TF32.F32.PACK_B R12, R12 ;  /* 0x0000000cff0c723e */ /* 0x000fe400024050ff */
[----:B------:R-:W-:Y:S01]  /*7ad0*/  F2FP.TF32.F32.PACK_B R13, R13 ;  /* 0x0000000dff0d723e */ /* 0x000fe200024050ff */
[----:B------:R1:W-:Y:S01]  /*7ae0*/  STS.128 [R63+0x20], R8 ;  /* 0x000020083f007388 */ /* 0x0003e20000000c00 */
[----:B------:R-:W-:Y:S02]  /*7af0*/  F2FP.TF32.F32.PACK_B R14, R14 ;  /* 0x0000000eff0e723e */ /* 0x000fe400024050ff */
[----:B------:R-:W-:Y:S05]  /*7b00*/  F2FP.TF32.F32.PACK_B R15, R15 ;  /* 0x0000000fff0f723e */ /* 0x000fea00024050ff */
[----:B------:R1:W-:Y:S01]  /*7b10*/  STS.128 [R60+0x30], R12 ;  /* 0x0000300c3c007388 */ /* 0x0003e20000000c00 */
[----:B------:R-:W-:Y:S01]  /*7b20*/  @!PT LDS RZ, [RZ] ;  /* 0x00000000fffff984 */ /* 0x000fe20000000800 */
[----:B------:R-:W-:Y:S01]  /*7b30*/  @!PT LDS RZ, [RZ] ;  /* 0x00000000fffff984 */ /* 0x000fe20000000800 */
[----:B------:R-:W-:Y:S01]  /*7b40*/  @!PT LDS RZ, [RZ] ;  /* 0x00000000fffff984 */ /* 0x000fe20000000800 */
[----:B------:R-:W-:Y:S01]  /*7b50*/  @!PT LDS RZ, [RZ] ;  /* 0x00000000fffff984 */ /* 0x000fe20000000800 */
[----:B------:R2:W-:Y:S07]  /*7b60*/  MEMBAR.ALL.CTA ;  /* 0x0000000000007992 */ /* 0x0005ee0000008000 */
[----:B--2---:R-:W2:Y:S02]  /*7b70*/  FENCE.VIEW.ASYNC.S ;  /* 0x00000000000073c6 */ /* 0x004ea40000000000 */
[----:B--2---:R-:W-:Y:S06]  /*7b80*/  BAR.SYNC.DEFER_BLOCKING 0x1, 0x80 ;  /* 0x0042000000007b1d */ /* 0x004fec0000010000 */
[----:B------:R-:W-:Y:S05]  /*7b90*/  @P0 BRA `(.L_x_123) ;  /* 0x0000000000380947 */ /* 0x000fea0003800000 */
[----:B------:R-:W-:Y:S01]  /*7ba0*/  UIADD3 UR4, UPT, UPT, UR43, 0x200, URZ ;  /* 0x000002002b047890 */ /* 0x000fe2000fffe0ff */
[----:B------:R-:W-:Y:S01]  /*7bb0*/  UMOV UR51, UR36 ;  /* 0x0000002400337c82 */ /* 0x000fe20008000000 */
[----:B------:R-:W-:Y:S02]  /*7bc0*/  UIADD3 UR9, UPT, UPT, UR49, 0x80, URZ ;  /* 0x0000008031097890 */ /* 0x000fe4000fffe0ff */
[----:B------:R-:W-:Y:S02]  /*7bd0*/  UIADD3 UR8, UPT, UPT, UR43, 0x1200, URZ ;  /* 0x000012002b087890 */ /* 0x000fe4000fffe0ff */
[----:B------:R-:W-:Y:S01]  /*7be0*/  MOV R57, UR4 ;  /* 0x0000000400397c02 */ /* 0x000fe20008000f00 */
[----:B------:R-:W-:Y:S01]  /*7bf0*/  UIADD3 UR4, UP0, UPT, UR54, 0x680, URZ ;  /* 0x0000068036047890 */ /* 0x000fe2000ff1e0ff */
[----:B------:R-:W-:Y:S02]  /*7c00*/  UMOV UR10, UR50 ;  /* 0x00000032000a7c82 */ /* 0x000fe40008000000 */
[----:B------:R-:W-:Y:S01]  /*7c10*/  R2UR UR48, R57 ;  /* 0x00000000393072ca */ /* 0x000fe200000e0000 */
[----:B------:R-:W-:Y:S01]  /*7c20*/  UIADD3.X UR5, UPT, UPT, URZ, UR55, URZ, UP0, !UPT ;  /* 0x00000037ff057290 */ /* 0x000fe200087fe4ff */
[----:B------:R-:W-:Y:S11]  /*7c30*/  UMOV UR11, UR36 ;  /* 0x00000024000b7c82 */ /* 0x000ff60008000000 */
[----:B------:R2:W-:Y:S01]  /*7c40*/  UTMASTG.3D [UR48], [UR4] ;  /* 0x00000030040073b5 */ /* 0x0005e20008010000 */
[----:B------:R2:W-:Y:S01]  /*7c50*/  UTMASTG.3D [UR8], [UR4] ;  /* 0x00000008040073b5 */ /* 0x0005e20008010000 */
[----:B------:R0:W-:Y:S01]  /*7c60*/  UTMACMDFLUSH ;  /* 0x00000000000079b7 */ /* 0x0001e20000000000 */
[----:B--2---:R-:W-:Y:S04]  /*7c70*/  DEPBAR.LE SB0, 0x1 ;  /* 0x000080400000791a */ /* 0x004fe80000000000 */
.L_x_123:
[----:B------:R-:W-:Y:S05]  /*7c80*/  BSYNC.RECONVERGENT B0 ;  /* 0x0000000000007941 */ /* 0x000fea0003800200 */
.L_x_122:
[----:B------:R-:W-:Y:S01]  /*7c90*/  BAR.SYNC.DEFER_BLOCKING 0x1, 0x80 ;  /* 0x0042000000007b1d */ /* 0x000fe20000010000 */
[----:B------:R-:W-:Y:S01]  /*7ca0*/  ISETP.NE.AND P1, PT, R72, RZ, PT ;  /* 0x000000ff4800720c */ /* 0x000fe20003f25270 */
[----:B------:R-:W-:Y:S01]  /*7cb0*/  UISETP.NE.AND UP0, UPT, UR52, URZ, UPT ;  /* 0x000000ff3400728c */ /* 0x000fe2000bf05270 */
[----:B------:R-:W-:Y:S11]  /*7cc0*/  LEA R2, R26, UR43, 0x3 ;  /* 0x0000002b1a027c11 */ /* 0x000ff6000f8e18ff */
[----:B------:R-:W-:Y:S01]  /*7cd0*/  @P1 SHF.L.U32 R3, RZ, 0x1f, RZ ;  /* 0x0000001fff031819 */ /* 0x000fe200000006ff */
[----:B------:R-:W-:Y:S06]  /*7ce0*/  BRA.U !UP0, `(.L_x_124) ;  /* 0x0000000108247547 */ /* 0x000fec000b800000 */
[----:B-1----:R-:W-:Y:S01]  /*7cf0*/  IMAD.U32 R4, RZ, RZ, UR47 ;  /* 0x0000002fff047e24 */ /* 0x002fe2000f8e00ff */
[----:B------:R-:W-:Y:S01]  /*7d00*/  MOV R0, UR53 ;  /* 0x0000003500007c02 */ /* 0x000fe20008000f00 */
[----:B------:R-:W-:Y:S03]  /*7d10*/  UIADD3 UR4, UPT, UPT, UR47, 0x1, URZ ;  /* 0x000000012f047890 */ /* 0x000fe6000fffe0ff */
[----:B------:R-:W-:Y:S01]  /*7d20*/  @P1 LEA R4, R4, UR43, 0x3 ;  /* 0x0000002b04041c11 */ /* 0x000fe2000f8e18ff */
[----:B------:R-:W-:Y:S04]  /*7d30*/  UISETP.NE.AND UP0, UPT, UR4, 0x4, UPT ;  /* 0x000000040400788c */ /* 0x000fe8000bf05270 */
[----:B------:R-:W-:Y:S01]  /*7d40*/  @P1 VIADD R4, R4, 0x60 ;  /* 0x0000006004041836 */ /* 0x000fe20000000000 */
[----:B------:R-:W-:Y:S04]  /*7d50*/  USEL UR47, UR4, URZ, UP0 ;  /* 0x000000ff042f7287 */ /* 0x000fe80008000000 */
[----:B------:R-:W-:Y:S04]  /*7d60*/  @P1 PRMT R0, R0, 0x654, R4 ;  /* 0x0000065400001816 */ /* 0x000fe80000000004 */
[----:B------:R2:W-:Y:S04]  /*7d70*/  @P1 SYNCS.ARRIVE.TRANS64.RED.A1T0 RZ, [R0+URZ], RZ ;  /* 0x000000ff00ff19a7 */ /* 0x0005e800081004ff */
.L_x_124:
[----:B------:R-:W4:Y:S01]  /*7d80*/  @P1 SYNCS.PHASECHK.TRANS64.TRYWAIT P0, [R2+URZ+0x40], R3 ;  /* 0x00004003020015a7 */ /* 0x000f2200080011ff */
[----:B------:R-:W-:Y:S01]  /*7d90*/  BSSY B1, `(.L_x_125) ;  /* 0x0000016000017945 */ /* 0x000fe20003800000 */
[----:B----4-:R-:W-:Y:S03]  /*7da0*/  @P1 SEL R74, RZ, 0x1, !P0 ;  /* 0x00000001ff4a1807 */ /* 0x010fe60004000000 */
[----:B------:R-:W-:Y:S05]  /*7db0*/  @!P1 BRA `(.L_x_126) ;  /* 0x00000000004c9947 */ /* 0x000fea0003800000 */
[----:B------:R-:W-:Y:S01]  /*7dc0*/  ISETP.NE.AND P0, PT, R74, RZ, PT ;  /* 0x000000ff4a00720c */ /* 0x000fe20003f05270 */
[----:B------:R-:W-:Y:S01]  /*7dd0*/  BSSY B0, `(.L_x_127) ;  /* 0x000000b000007945 */ /* 0x000fe20003800000 */
[----:B------:R-:W-:Y:S11]  /*7de0*/  ISETP.NE.AND P1, PT, R75, RZ, PT ;  /* 0x000000ff4b00720c */ /* 0x000ff60003f25270 */
[----:B------:R-:W-:Y:S02]  /*7df0*/  @!UPT UIADD3 URZ, UPT, UPT, URZ, URZ, URZ ;  /* 0x000000fffffff290 */ /* 0x000fe4000fffe0ff */
[C---:B-1----:R-:W-:Y:S01]  /*7e00*/  @P1 IMAD R6, R26.reuse, 0x2000, R65 ;  /* 0x000020001a061824 */ /* 0x042fe200078e0241 */
[C---:B------:R-:W-:Y:S01]  /*7e10*/  @P1 LEA R4, R26.reuse, R63, 0xd ;  /* 0x0000003f1a041211 */ /* 0x040fe200078e68ff */
[C---:B------:R-:W-:Y:S02]  /*7e20*/  @P1 IMAD R5, R26.reuse, 0x2000, R64 ;  /* 0x000020001a051824 */ /* 0x040fe400078e0240 */
[----:B------:R-:W-:Y:S01]  /*7e30*/  @P1 IMAD R3, R26, 0x2000, R60 ;  /* 0x000020001a031824 */ /* 0x000fe200078e023c */
[----:B------:R-:W-:Y:S06]  /*7e40*/  @P0 BRA `(.L_x_128) ;  /* 0x00000000000c0947 */ /* 0x000fec0003800000 */
[----:B--2---:R-:W-:Y:S04]  /*7e50*/  SHF.L.U32 R0, RZ, 0x1f, RZ ;  /* 0x0000001fff007819 */ /* 0x004fe800000006ff */
[----:B------:R-:W1:Y:S02]  /*7e60*/  SYNCS.PHASECHK.TRANS64.TRYWAIT P0, [R2+URZ+0x40], R0 ;  /* 0x00004000020075a7 */ /* 0x000e6400080011ff */
[----:B-1----:R-:W-:Y:S05]  /*7e70*/  @!P0 BRA `(.L_x_129) ;  /* 0x0000005400188947 */ /* 0x002fea0003800000 */
.L_x_128:
[----:B------:R-:W-:Y:S05]  /*7e80*/  BSYNC B0 ;  /* 0x0000000000007941 */ /* 0x000fea0003800000 */
.L_x_127:
[----:B------:R-:W-:Y:S02]  /*7e90*/  ISETP.NE.AND P0, PT, R75, RZ, PT ;  /* 0x000000ff4b00720c */ /* 0x000fe40003f05270 */
[----:B------:R-:W-:Y:S11]  /*7ea0*/  IADD3 R26, PT, PT, R26, 0x1, RZ ;  /* 0x000000011a1a7810 */ /* 0x000ff60007ffe0ff */
[----:B------:R4:W1:Y:S04]  /*7eb0*/  @P0 LDS.128 R44, [R6] ;  /* 0x00000000062c0984 */ /* 0x0008680000000c00 */
[----:B------:R4:W1:Y:S04]  /*7ec0*/  @P0 LDS.128 R40, [R5+0x10] ;  /* 0x0000100005280984 */ /* 0x0008680000000c00 */
[----:B------:R4:W1:Y:S04]  /*7ed0*/  @P0 LDS.128 R32, [R4+0x20] ;  /* 0x0000200004200984 */ /* 0x0008680000000c00 */
[----:B------:R4:W1:Y:S02]  /*7ee0*/  @P0 LDS.128 R36, [R3+0x30] ;  /* 0x0000300003240984 */ /* 0x0008640000000c00 */
.L_x_126:
[----:B------:R-:W-:Y:S05]  /*7ef0*/  BSYNC B1 ;  /* 0x0000000000017941 */ /* 0x000fea0003800000 */
.L_x_125:
[----:B-12---:R-:W-:Y:S05]  /*7f00*/  VIADD R0, R25, 0x10 ;  /* 0x0000001019007836 */ /* 0x006fea0000000000 */
[----:B------:R-:W-:Y:S04]  /*7f10*/  SHF.R.U32.HI R0, RZ, 0x15, R0 ;  /* 0x00000015ff007819 */ /* 0x000fe80000011600 */
[----:B------:R-:W-:Y:S11]  /*7f20*/  LOP3.LUT P0, RZ, R0, 0x3, R53, 0x48, !PT ;  /* 0x0000000300ff7812 */ /* 0x000ff60007804835 */
[----:B------:R-:W-:Y:S02]  /*7f30*/  @!UPT UIADD3 URZ, UPT, UPT, URZ, URZ, URZ ;  /* 0x000000fffffff290 */ /* 0x000fe4000fffe0ff */
[----:B------:R-:W-:Y:S05]  /*7f40*/  @!P0 BRA `(.L_x_130) ;  /* 0x0000000000408947 */ /* 0x000fea0003800000 */
[----:B------:R-:W1:Y:S01]  /*7f50*/  LDCU.64 UR8, c[0x4][0x70] ;  /* 0x01000e00ff0877ac */ /* 0x000e620008000a00 */
[----:B----4-:R-:W-:Y:S01]  /*7f60*/  MOV R3, 0x0 ;  /* 0x0000000000037802 */ /* 0x010fe20000000f00 */
[----:B------:R-:W-:Y:S02]  /*7f70*/  HFMA2 R12, -RZ, RZ, 0, 5.9604644775390625e-08 ;  /* 0x00000001ff0c7431 */ /* 0x000fe400000001ff */
[----:B------:R-:W-:Y:S02]  /*7f80*/  IMAD.MOV.U32 R8, RZ, RZ, 0x192 ;  /* 0x00000192ff087424 */ /* 0x000fe400078e00ff */
[----:B------:R-:W-:Y:S01]  /*7f90*/  IMAD.MOV.U32 R13, RZ, RZ, RZ ;  /* 0x000000ffff0d7224 */ /* 0x000fe200078e00ff */
[----:B------:R-:W2:Y:S01]  /*7fa0*/  LDCU.64 UR6, c[0x4][0x78] ;  /* 0x01000f00ff0677ac */ /* 0x000ea20008000a00 */
[----:B------:R-:W4:Y:S01]  /*7fb0*/  LDC.64 R2, c[0x4][R3] ;  /* 0x0100000003027b82 */ /* 0x000f220000000a00 */
[----:B------:R-:W5:Y:S01]  /*7fc0*/  LDCU.64 UR4, c[0x4][0x10] ;  /* 0x01000200ff0477ac */ /* 0x000f620008000a00 */
[----:B-1----:R-:W-:Y:S01]  /*7fd0*/  MOV R5, UR9 ;  /* 0x0000000900057c02 */ /* 0x002fe20008000f00 */
[----:B------:R-:W-:Y:S01]  /*7fe0*/  IMAD.U32 R4, RZ, RZ, UR8 ;  /* 0x00000008ff047e24 */ /* 0x000fe2000f8e00ff */
[----:B--2---:R-:W-:Y:S01]  /*7ff0*/  MOV R7, UR7 ;  /* 0x0000000700077c02 */ /* 0x004fe20008000f00 */
[----:B------:R-:W-:Y:S01]  /*8000*/  IMAD.U32 R6, RZ, RZ, UR6 ;  /* 0x00000006ff067e24 */ /* 0x000fe2000f8e00ff */
[----:B-----5:R-:W-:Y:S01]  /*8010*/  MOV R11, UR5 ;  /* 0x00000005000b7c02 */ /* 0x020fe20008000f00 */
[----:B------:R-:W-:Y:S02]  /*8020*/  IMAD.U32 R10, RZ, RZ, UR4 ;  /* 0x00000004ff0a7e24 */ /* 0x000fe4000f8e00ff */
[----:B------:R-:W-:Y:S07]  /*8030*/  LEPC R20, `(.L_x_130) ;  /* 0x000000001014794e */ /* 0x000fee0000000000 */
[----:B---34-:R-:W-:Y:S05]  /*8040*/  CALL.ABS.NOINC R2 ;  /* 0x0000000002007343 */ /* 0x018fea0003c00000 */
.L_x_130:
[----:B------:R-:W-:Y:S01]  /*8050*/  ISETP.NE.AND P6, PT, R72, RZ, PT ;  /* 0x000000ff4800720c */ /* 0x000fe20003fc5270 */
[----:B------:R-:W-:Y:S05]  /*8060*/  WARPSYNC.ALL ;  /* 0x0000000000007948 */ /* 0x000fea0003800000 */
[----:B------:R-:W-:Y:S01]  /*8070*/  R2UR UR4, R25 ;  /* 0x00000000190472ca */ /* 0x000fe200000e0000 */
[----:B------:R-:W-:Y:S01]  /*8080*/  IMAD.U32 R0, RZ, RZ, UR47 ;  /* 0x0000002fff007e24 */ /* 0x000fe2000f8e00ff */
[----:B------:R-:W-:Y:S01]  /*8090*/  LOP3.LUT R20, R44, 0xffffe000, RZ, 0xc0, !PT ;  /* 0xffffe0002c147812 */ /* 0x000fe200078ec0ff */
[----:B------:R-:W-:Y:S01]  /*80a0*/  IMAD.U32 R21, RZ, RZ, UR53 ;  /* 0x00000035ff157e24 */ /* 0x000fe2000f8e00ff */
[----:B------:R-:W-:Y:S01]  /*80b0*/  ISETP.NE.AND P0, PT, R67, RZ, PT ;  /* 0x000000ff4300720c */ /* 0x000fe20003f05270 */
[----:B------:R-:W-:Y:S02]  /*80c0*/  BSSY.RECONVERGENT B0, `(.L_x_131) ;  /* 0x0000060000007945 */ /* 0x000fe40003800200 */
[----:B------:R-:W-:Y:S05]  /*80d0*/  @P6 LEA R0, R0, UR43, 0x3 ;  /* 0x0000002b00006c11 */ /* 0x000fea000f8e18ff */
[----:B------:R-:W-:Y:S01]  /*80e0*/  @P6 VIADD R0, R0, 0x60 ;  /* 0x0000006000006836 */ /* 0x000fe20000000000 */
[----:B----4-:R-:W1:Y:S04]  /*80f0*/  LDTM.x16 R4, tmem[UR4+0x10] ;  /* 0x00001004000479ee */ /* 0x010e680008240000 */
[----:B------:R-:W-:Y:S01]  /*8100*/  @P6 PRMT R21, R21, 0x654, R0 ;  /* 0x0000065415156816 */ /* 0x000fe20000000000 */
[C---:B-1----:R-:W-:Y:S01]  /*8110*/  FMUL R0, R24.reuse, R4 ;  /* 0x0000000418007220 */ /* 0x042fe20000400000 */
[C---:B------:R-:W-:Y:S01]  /*8120*/  FMUL R4, R24.reuse, R8 ;  /* 0x0000000818047220 */ /* 0x040fe20000400000 */
[C---:B------:R-:W-:Y:S01]  /*8130*/  FMUL R8, R24.reuse, R12 ;  /* 0x0000000c18087220 */ /* 0x040fe20000400000 */
[C---:B------:R-:W-:Y:S01]  /*8140*/  FMUL R12, R24.reuse, R16 ;  /* 0x00000010180c7220 */ /* 0x040fe20000400000 */
[----:B------:R-:W-:Y:S01]  /*8150*/  LOP3.LUT R16, R45, 0xffffe000, RZ, 0xc0, !PT ;  /* 0xffffe0002d107812 */ /* 0x000fe200078ec0ff */
[C---:B------:R-:W-:Y:S01]  /*8160*/  FMUL R2, R24.reuse, R5 ;  /* 0x0000000518027220 */ /* 0x040fe20000400000 */
[C---:B------:R-:W-:Y:S01]  /*8170*/  FMUL R3, R24.reuse, R6 ;  /* 0x0000000618037220 */ /* 0x040fe20000400000 */
[----:B------:R-:W-:Y:S01]  /*8180*/  FMUL R5, R24, R9 ;  /* 0x0000000918057220 */ /* 0x000fe20000400000 */
[----:B------:R-:W-:Y:S01]  /*8190*/  FFMA R28, R27, R20, R0 ;  /* 0x000000141b1c7223 */ /* 0x000fe20000000000 */
[----:B------:R-:W-:Y:S01]  /*81a0*/  LOP3.LUT R0, R46, 0xffffe000, RZ, 0xc0, !PT ;  /* 0xffffe0002e007812 */ /* 0x000fe200078ec0ff */
[C---:B------:R-:W-:Y:S01]  /*81b0*/  FMUL R6, R24.reuse, R10 ;  /* 0x0000000a18067220 */ /* 0x040fe20000400000 */
[C---:B------:R-:W-:Y:S01]  /*81c0*/  FMUL R9, R24.reuse, R13 ;  /* 0x0000000d18097220 */ /* 0x040fe20000400000 */
[C---:B------:R-:W-:Y:S01]  /*81d0*/  FMUL R10, R24.reuse, R14 ;  /* 0x0000000e180a7220 */ /* 0x040fe20000400000 */
[----:B------:R-:W-:Y:S01]  /*81e0*/  F2FP.TF32.F32.PACK_B R28, R28 ;  /* 0x0000001cff1c723e */ /* 0x000fe200024050ff */
[C---:B------:R-:W-:Y:S01]  /*81f0*/  FMUL R13, R24.reuse, R17 ;  /* 0x00000011180d7220 */ /* 0x040fe20000400000 */
[----:B------:R-:W-:Y:S01]  /*8200*/  LOP3.LUT R17, R47, 0xffffe000, RZ, 0xc0, !PT ;  /* 0xffffe0002f117812 */ /* 0x000fe200078ec0ff */
[----:B------:R-:W-:Y:S01]  /*8210*/  FMUL R14, R24, R18 ;  /* 0x00000012180e7220 */ /* 0x000fe20000400000 */
[----:B------:R-:W-:Y:S01]  /*8220*/  LOP3.LUT R18, R40, 0xffffe000, RZ, 0xc0, !PT ;  /* 0xffffe00028127812 */ /* 0x000fe200078ec0ff */
[----:B------:R-:W-:Y:S01]  /*8230*/  FFMA R29, R27, R16, R2 ;  /* 0x000000101b1d7223 */ /* 0x000fe20000000002 */
[----:B------:R-:W-:Y:S01]  /*8240*/  LOP3.LUT R2, R41, 0xffffe000, RZ, 0xc0, !PT ;  /* 0xffffe00029027812 */ /* 0x000fe200078ec0ff */
[----:B------:R-:W-:Y:S01]  /*8250*/  FMUL R7, R24, R7 ;  /* 0x0000000718077220 */ /* 0x000fe20000400000 */
[----:B------:R-:W-:Y:S01]  /*8260*/  LOP3.LUT R16, R33, 0xffffe000, RZ, 0xc0, !PT ;  /* 0xffffe00021107812 */ /* 0x000fe200078ec0ff */
[C---:B------:R-:W-:Y:S01]  /*8270*/  FFMA R30, R27.reuse, R0, R3 ;  /* 0x000000001b1e7223 */ /* 0x040fe20000000003 */
[----:B------:R-:W-:Y:S01]  /*8280*/  LOP3.LUT R0, R42, 0xffffe000, RZ, 0xc0, !PT ;  /* 0xffffe0002a007812 */ /* 0x000fe200078ec0ff */
[C---:B------:R-:W-:Y:S01]  /*8290*/  FFMA R31, R27.reuse, R17, R7 ;  /* 0x000000111b1f7223 */ /* 0x040fe20000000007 */
[----:B------:R-:W-:Y:S01]  /*82a0*/  F2FP.TF32.F32.PACK_B R29, R29 ;  /* 0x0000001dff1d723e */ /* 0x000fe200024050ff */
[C---:B------:R-:W-:Y:S01]  /*82b0*/  FFMA R4, R27.reuse, R18, R4 ;  /* 0x000000121b047223 */ /* 0x040fe20000000004 */
[----:B------:R-:W-:Y:S01]  /*82c0*/  F2FP.TF32.F32.PACK_B R30, R30 ;  /* 0x0000001eff1e723e */ /* 0x000fe200024050ff */
[----:B------:R-:W-:Y:S01]  /*82d0*/  FFMA R5, R27, R2, R5 ;  /* 0x000000021b057223 */ /* 0x000fe20000000005 */
[----:B------:R-:W-:Y:S01]  /*82e0*/  LOP3.LUT R2, R43, 0xffffe000, RZ, 0xc0, !PT ;  /* 0xffffe0002b027812 */ /* 0x000fe200078ec0ff */
[----:B------:R-:W-:Y:S01]  /*82f0*/  FMUL R11, R24, R11 ;  /* 0x0000000b180b7220 */ /* 0x000fe20000400000 */
[----:B------:R-:W-:Y:S01]  /*8300*/  F2FP.TF32.F32.PACK_B R31, R31 ;  /* 0x0000001fff1f723e */ /* 0x000fe200024050ff */
[C---:B------:R-:W-:Y:S01]  /*8310*/  FFMA R6, R27.reuse, R0, R6 ;  /* 0x000000001b067223 */ /* 0x040fe20000000006 */
[----:B------:R-:W-:Y:S01]  /*8320*/  LOP3.LUT R3, R32, 0xffffe000, RZ, 0xc0, !PT ;  /* 0xffffe00020037812 */ /* 0x000fe200078ec0ff */
[----:B------:R-:W-:Y:S01]  /*8330*/  FFMA R7, R27, R2, R11 ;  /* 0x000000021b077223 */ /* 0x000fe2000000000b */
[----:B------:R-:W-:Y:S01]  /*8340*/  F2FP.TF32.F32.PACK_B R4, R4 ;  /* 0x00000004ff04723e */ /* 0x000fe200024050ff */
[----:B------:R1:W-:Y:S01]  /*8350*/  STS.128 [R65+0x2000], R28 ;  /* 0x0020001c41007388 */ /* 0x0003e20000000c00 */
[----:B------:R-:W-:Y:S01]  /*8360*/  LOP3.LUT R0, R34, 0xffffe000, RZ, 0xc0, !PT ;  /* 0xffffe00022007812 */ /* 0x000fe200078ec0ff */
[----:B------:R-:W-:Y:S01]  /*8370*/  FMUL R15, R24, R15 ;  /* 0x0000000f180f7220 */ /* 0x000fe20000400000 */
[----:B------:R-:W-:Y:S01]  /*8380*/  LOP3.LUT R2, R35, 0xffffe000, RZ, 0xc0, !PT ;  /* 0xffffe00023027812 */ /* 0x000fe200078ec0ff */
[C---:B------:R-:W-:Y:S01]  /*8390*/  FFMA R8, R27.reuse, R3, R8 ;  /* 0x000000031b087223 */ /* 0x040fe20000000008 */
[----:B------:R-:W-:Y:S01]  /*83a0*/  F2FP.TF32.F32.PACK_B R5, R5 ;  /* 0x00000005ff05723e */ /* 0x000fe200024050ff */
[C---:B------:R-:W-:Y:S01]  /*83b0*/  FFMA R9, R27.reuse, R16, R9 ;  /* 0x000000101b097223 */ /* 0x040fe20000000009 */
[----:B------:R-:W-:Y:S01]  /*83c0*/  F2FP.TF32.F32.PACK_B R6, R6 ;  /* 0x00000006ff06723e */ /* 0x000fe200024050ff */
[C---:B------:R-:W-:Y:S01]  /*83d0*/  FFMA R10, R27.reuse, R0, R10 ;  /* 0x000000001b0a7223 */ /* 0x040fe2000000000a */
[----:B------:R-:W-:Y:S01]  /*83e0*/  F2FP.TF32.F32.PACK_B R7, R7 ;  /* 0x00000007ff07723e */ /* 0x000fe200024050ff */
[----:B------:R-:W-:Y:S01]  /*83f0*/  FFMA R11, R27, R2, R15 ;  /* 0x000000021b0b7223 */ /* 0x000fe2000000000f */
[----:B------:R-:W-:Y:S01]  /*8400*/  LOP3.LUT R0, R36, 0xffffe000, RZ, 0xc0, !PT ;  /* 0xffffe00024007812 */ /* 0x000fe200078ec0ff */
[----:B------:R-:W-:Y:S01]  /*8410*/  FMUL R19, R24, R19 ;  /* 0x0000001318137220 */ /* 0x000fe20000400000 */
        /* <DEDUP_REMOVED lines=16> */
[----:B------:R-:W-:Y:S02]  /*8520*/  F2FP.TF32.F32.PACK_B R15, R15 ;  /* 0x0000000fff0f723e */ /* 0x000fe400024050ff */
[----:B------:R-:W-:Y:S02]  /*8530*/  LEA R0, R26, UR43, 0x3 ;  /* 0x0000002b1a007c11 */ /* 0x000fe4000f8e18ff */
[----:B------:R-:W-:Y:S01]  /*8540*/  @P6 SHF.L.U32 R2, RZ, 0x1f, RZ ;  /* 0x0000001fff026819 */ /* 0x000fe200000006ff */
        /* <DEDUP_REMOVED lines=9> */
[----:B------:R-:W-:Y:S02]  /*85e0*/  UIADD3 UR4, UP0, UPT, UR54, 0x680, URZ ;  /* 0x0000068036047890 */ /* 0x000fe4000ff1e0ff */
[----:B------:R-:W-:Y:S02]  /*85f0*/  UIADD3 UR13, UPT, UPT, UR49, 0x10, URZ ;  /* 0x00000010310d7890 */ /* 0x000fe4000fffe0ff */
[----:B------:R-:W-:Y:S02]  /*8600*/  UIADD3 UR12, UPT, UPT, UR43, 0x2200, URZ ;  /* 0x000022002b0c7890 */ /* 0x000fe4000fffe0ff */
[----:B------:R-:W-:Y:S01]  /*8610*/  UIADD3.X UR5, UPT, UPT, URZ, UR55, URZ, UP0, !UPT ;  /* 0x00000037ff057290 */ /* 0x000fe200087fe4ff */
[----:B------:R-:W-:Y:S01]  /*8620*/  UMOV UR14, UR50 ;  /* 0x00000032000e7c82 */ /* 0x000fe20008000000 */
[----:B------:R-:W-:Y:S01]  /*8630*/  UMOV UR15, UR36 ;  /* 0x00000024000f7c82 */ /* 0x000fe20008000000 */
[----:B------:R-:W-:Y:S02]  /*8640*/  UIADD3 UR9, UPT, UPT, UR49, 0x90, URZ ;  /* 0x0000009031097890 */ /* 0x000fe4000fffe0ff */
[----:B------:R-:W-:Y:S01]  /*8650*/  UIADD3 UR8, UPT, UPT, UR43, 0x3200, URZ ;  /* 0x000032002b087890 */ /* 0x000fe2000fffe0ff */
[----:B------:R-:W-:Y:S03]  /*8660*/  UMOV UR10, UR50 ;  /* 0x00000032000a7c82 */ /* 0x000fe60008000000 */
[----:B------:R2:W-:Y:S01]  /*8670*/  UTMASTG.3D [UR12], [UR4] ;  /* 0x0000000c040073b5 */ /* 0x0005e20008010000 */
[----:B------:R-:W-:Y:S04]  /*8680*/  UMOV UR11, UR36 ;  /* 0x00000024000b7c82 */ /* 0x000fe80008000000 */
[----:B------:R2:W-:Y:S01]  /*8690*/  UTMASTG.3D [UR8], [UR4] ;  /* 0x00000008040073b5 */ /* 0x0005e20008010000 */
[----:B------:R0:W-:Y:S01]  /*86a0*/  UTMACMDFLUSH ;  /* 0x00000000000079b7 */ /* 0x0001e20000000000 */
[----:B--2---:R-:W-:Y:S04]  /*86b0*/  DEPBAR.LE SB0, 0x1 ;  /* 0x000080400000791a */ /* 0x004fe80000000000 */
.L_x_132:
[----:B------:R-:W-:Y:S05]  /*86c0*/  BSYNC.RECONVERGENT B0 ;  /* 0x0000000000007941 */ /* 0x000fea0003800200 */
.L_x_131:
[----:B------:R-:W-:Y:S01]  /*86d0*/  BAR.SYNC.DEFER_BLOCKING 0x1, 0x80 ;  /* 0x0042000000007b1d */ /* 0x000fe20000010000 */
[----:B------:R-:W-:Y:S04]  /*86e0*/  UIADD3 UR4, UPT, UPT, UR47, 0x1, URZ ;  /* 0x000000012f047890 */ /* 0x000fe8000fffe0ff */
[----:B------:R-:W-:Y:S04]  /*86f0*/  UISETP.NE.AND UP0, UPT, UR4, 0x4, UPT ;  /* 0x000000040400788c */ /* 0x000fe8000bf05270 */
[----:B------:R-:W-:Y:S01]  /*8700*/  USEL UR46, UR4, URZ, UP0 ;  /* 0x000000ff042e7287 */ /* 0x000fe20008000000 */
[----:B------:R2:W-:Y:S01]  /*8710*/  @P6 SYNCS.ARRIVE.TRANS64.RED.A1T0 RZ, [R21+URZ], RZ ;  /* 0x000000ff15ff69a7 */ /* 0x0005e200081004ff */
[----:B------:R-:W-:Y:S01]  /*8720*/  BSSY B1, `(.L_x_133) ;  /* 0x0000017000017945 */ /* 0x000fe20003800000 */
[----:B------:R-:W4:Y:S02]  /*8730*/  @P6 SYNCS.PHASECHK.TRANS64.TRYWAIT P0, [R0+URZ+0x40], R2 ;  /* 0x00004002000065a7 */ /* 0x000f2400080011ff */
[----:B----4-:R-:W-:Y:S01]  /*8740*/  @P6 SEL R74, RZ, 0x1, !P0 ;  /* 0x00000001ff4a6807 */ /* 0x010fe20004000000 */
[----:B--2---:R-:W-:Y:S06]  /*8750*/  @!P6 BRA `(.L_x_134) ;  /* 0x00000000004ce947 */ /* 0x004fec0003800000 */
        /* <DEDUP_REMOVED lines=9> */
[----:B------:R-:W-:Y:S04]  /*87f0*/  SHF.L.U32 R6, RZ, 0x1f, RZ ;  /* 0x0000001fff067819 */ /* 0x000fe800000006ff */
[----:B------:R-:W1:Y:S02]  /*8800*/  SYNCS.PHASECHK.TRANS64.TRYWAIT P0, [R0+URZ+0x40], R6 ;  /* 0x00004006000075a7 */ /* 0x000e6400080011ff */
[----:B-1----:R-:W-:Y:S05]  /*8810*/  @!P0 BRA `(.L_x_137) ;  /* 0x0000004800c48947 */ /* 0x002fea0003800000 */
.L_x_136:
[----:B------:R-:W-:Y:S05]  /*8820*/  BSYNC B0 ;  /* 0x0000000000007941 */ /* 0x000fea0003800000 */
.L_x_135:
[----:B------:R-:W-:Y:S02]  /*8830*/  ISETP.NE.AND P0, PT, R75, RZ, PT ;  /* 0x000000ff4b00720c */ /* 0x000fe40003f05270 */
[----:B------:R-:W-:Y:S11]  /*8840*/  IADD3 R26, PT, PT, R26, 0x1, RZ ;  /* 0x000000011a1a7810 */ /* 0x000ff60007ffe0ff */
[----:B------:R2:W4:Y:S04]  /*8850*/  @P0 LDS.128 R44, [R5] ;  /* 0x00000000052c0984 */ /* 0x0005280000000c00 */
[----:B------:R2:W1:Y:S04]  /*8860*/  @P0 LDS.128 R40, [R4+0x10] ;  /* 0x0000100004280984 */ /* 0x0004680000000c00 */
[----:B------:R2:W1:Y:S04]  /*8870*/  @P0 LDS.128 R32, [R3+0x20] ;  /* 0x0000200003200984 */ /* 0x0004680000000c00 */
[----:B------:R2:W1:Y:S02]  /*8880*/  @P0 LDS.128 R36, [R2+0x30] ;  /* 0x0000300002240984 */ /* 0x0004640000000c00 */
.L_x_134:
[----:B------:R-:W-:Y:S05]  /*8890*/  BSYNC B1 ;  /* 0x0000000000017941 */ /* 0x000fea0003800000 */
.L_x_133:
[----:B-1----:R-:W-:Y:S05]  /*88a0*/  VIADD R0, R25, 0x20 ;  /* 0x0000002019007836 */ /* 0x002fea0000000000 */
[----:B------:R-:W-:Y:S04]  /*88b0*/  SHF.R.U32.HI R0, RZ, 0x15, R0 ;  /* 0x00000015ff007819 */ /* 0x000fe80000011600 */
[----:B------:R-:W-:Y:S11]  /*88c0*/  LOP3.LUT P0, RZ, R0, 0x3, R53, 0x48, !PT ;  /* 0x0000000300ff7812 */ /* 0x000ff60007804835 */
[----:B------:R-:W-:Y:S02]  /*88d0*/  @!UPT UIADD3 URZ, UPT, UPT, URZ, URZ, URZ ;  /* 0x000000fffffff290 */ /* 0x000fe4000fffe0ff */
[----:B------:R-:W-:Y:S05]  /*88e0*/  @!P0 BRA `(.L_x_138) ;  /* 0x0000000000408947 */ /* 0x000fea0003800000 */
[----:B------:R-:W1:Y:S01]  /*88f0*/  LDCU.64 UR8, c[0x4][0x70] ;  /* 0x01000e00ff0877ac */ /* 0x000e620008000a00 */
[----:B--2---:R-:W-:Y:S01]  /*8900*/  MOV R3, 0x0 ;  /* 0x0000000000037802 */ /* 0x004fe20000000f00 */
[----:B------:R-:W-:Y:S02]  /*8910*/  HFMA2 R12, -RZ, RZ, 0, 5.9604644775390625e-08 ;  /* 0x00000001ff0c7431 */ /* 0x000fe400000001ff */
[----:B------:R-:W-:Y:S02]  /*8920*/  IMAD.MOV.U32 R8, RZ, RZ, 0x192 ;  /* 0x00000192ff087424 */ /* 0x000fe400078e00ff */
[----:B------:R-:W-:Y:S01]  /*8930*/  IMAD.MOV.U32 R13, RZ, RZ, RZ ;  /* 0x000000ffff0d7224 */ /* 0x000fe200078e00ff */
[----:B------:R-:W2:Y:S01]  /*8940*/  LDCU.64 UR6, c[0x4][0x78] ;  /* 0x01000f00ff0677ac */ /* 0x000ea20008000a00 */
[----:B------:R-:W3:Y:S01]  /*8950*/  LDC.64 R2, c[0x4][R3] ;  /* 0x0100000003027b82 */ /* 0x000ee20000000a00 */
        /* <DEDUP_REMOVED lines=9> */
.L_x_138:
[----:B------:R-:W-:Y:S01]  /*89f0*/  ISETP.NE.AND P6, PT, R72, RZ, PT ;  /* 0x000000ff4800720c */ /* 0x000fe20003fc5270 */
[----:B------:R-:W-:Y:S05]  /*8a00*/  WARPSYNC.ALL ;  /* 0x0000000000007948 */ /* 0x000fea0003800000 */
[----:B------:R-:W-:Y:S01]  /*8a10*/  R2UR UR4, R25 ;  /* 0x00000000190472ca */ /* 0x000fe200000e0000 */
[----:B------:R-:W-:Y:S01]  /*8a20*/  IMAD.U32 R0, RZ, RZ, UR46 ;  /* 0x0000002eff007e24 */ /* 0x000fe2000f8e00ff */
[----:B----4-:R-:W-:Y:S01]  /*8a30*/  LOP3.LUT R20, R44, 0xffffe000, RZ, 0xc0, !PT ;  /* 0xffffe0002c147812 */ /* 0x010fe200078ec0ff */
[----:B------:R-:W-:Y:S01]  /*8a40*/  IMAD.U32 R21, RZ, RZ, UR53 ;  /* 0x00000035ff157e24 */ /* 0x000fe2000f8e00ff */
[----:B------:R-:W-:Y:S01]  /*8a50*/  ISETP.NE.AND P0, PT, R67, RZ, PT ;  /* 0x000000ff4300720c */ /* 0x000fe20003f05270 */
[----:B------:R-:W-:Y:S02]  /*8a60*/  BSSY.RECONVERGENT B0, `(.L_x_139) ;  /* 0x0000060000007945 */ /* 0x000fe40003800200 */
[----:B------:R-:W-:Y:S05]  /*8a70*/  @P6 LEA R0, R0, UR43, 0x3 ;  /* 0x0000002b00006c11 */ /* 0x000fea000f8e18ff */
[----:B------:R-:W-:Y:S01]  /*8a80*/  @P6 VIADD R0, R0, 0x60 ;  /* 0x0000006000006836 */ /* 0x000fe20000000000 */
[----:B--2---:R-:W1:Y:S04]  /*8a90*/  LDTM.x16 R4, tmem[UR4+0x20] ;  /* 0x00002004000479ee */ /* 0x004e680008240000 */
        /* <DEDUP_REMOVED lines=92> */
.L_x_140:
[----:B------:R-:W-:Y:S05]  /*9060*/  BSYNC.RECONVERGENT B0 ;  /* 0x0000000000007941 */ /* 0x000fea0003800200 */
.L_x_139:
[----:B------:R-:W-:Y:S01]  /*9070*/  BAR.SYNC.DEFER_BLOCKING 0x1, 0x80 ;  /* 0x0042000000007b1d */ /* 0x000fe20000010000 */
[----:B------:R-:W-:Y:S01]  /*9080*/  UIADD3 UR4, UPT, UPT, UR46, 0x1, URZ ;  /* 0x000000012e047890 */ /* 0x000fe2000fffe0ff */
[----:B------:R-:W-:Y:S03]  /*9090*/  HFMA2 R76, -RZ, RZ, 0, 0 ;  /* 0x00000000ff4c7431 */ /* 0x000fe600000001ff */
        /* <DEDUP_REMOVED lines=19> */
.L_x_144:
[----:B------:R-:W-:Y:S05]  /*91d0*/  BSYNC B0 ;  /* 0x0000000000007941 */ /* 0x000fea0003800000 */
.L_x_143:
[----:B------:R-:W-:Y:S01]  /*91e0*/  ISETP.NE.AND P0, PT, R75, RZ, PT ;  /* 0x000000ff4b00720c */ /* 0x000fe20003f05270 */
[----:B------:R-:W-:Y:S11]  /*91f0*/  VIADD R26, R26, 0x1 ;  /* 0x000000011a1a7836 */ /* 0x000ff60000000000 */
[----:B------:R-:W-:Y:S01]  /*9200*/  @!UPT UIADD3 URZ, UPT, UPT, URZ, URZ, URZ ;  /* 0x000000fffffff290 */ /* 0x000fe2000fffe0ff */
[----:B------:R2:W4:Y:S04]  /*9210*/  @P0 LDS.128 R44, [R5] ;  /* 0x00000000052c0984 */ /* 0x0005280000000c00 */
[----:B------:R2:W1:Y:S04]  /*9220*/  @P0 LDS.128 R40, [R4+0x10] ;  /* 0x0000100004280984 */ /* 0x0004680000000c00 */
[----:B------:R2:W1:Y:S04]  /*9230*/  @P0 LDS.128 R32, [R3+0x20] ;  /* 0x0000200003200984 */ /* 0x0004680000000c00 */
[----:B------:R2:W1:Y:S01]  /*9240*/  @P0 LDS.128 R36, [R2+0x30] ;  /* 0x0000300002240984 */ /* 0x0004620000000c00 */
[C---:B------:R-:W-:Y:S04]  /*9250*/  ISETP.NE.AND P0, PT, R26.reuse, 0x4, PT ;  /* 0x000000041a00780c */ /* 0x040fe80003f05270 */
[----:B------:R-:W-:Y:S02]  /*9260*/  SEL R26, R26, RZ, P0 ;  /* 0x000000ff1a1a7207 */ /* 0x000fe40000000000 */
[----:B------:R-:W-:Y:S02]  /*9270*/  SEL R76, RZ, 0x1, P0 ;  /* 0x00000001ff4c7807 */ /* 0x000fe40000000000 */
.L_x_142:
[----:B------:R-:W-:Y:S05]  /*9280*/  BSYNC B1 ;  /* 0x0000000000017941 */ /* 0x000fea0003800000 */
.L_x_141:
        /* <DEDUP_REMOVED lines=21> */
.L_x_146:
        /* <DEDUP_REMOVED lines=79> */
[----:B------:R-:W-:Y:S01]  /*98d0*/  @P6 SHF.L.U32 R2, R76, 0x1f, RZ ;  /* 0x0000001f4c026819 */ /* 0x000fe200000006ff */
        /* <DEDUP_REMOVED lines=23> */
.L_x_148:
[----:B------:R-:W-:Y:S05]  /*9a50*/  BSYNC.RECONVERGENT B0 ;  /* 0x0000000000007941 */ /* 0x000fea0003800200 */
.L_x_147:
        /* <DEDUP_REMOVED lines=18> */
[----:B------:R-:W-:Y:S04]  /*9b80*/  SHF.L.U32 R6, R76, 0x1f, RZ ;  /* 0x0000001f4c067819 */ /* 0x000fe800000006ff */
[----:B------:R-:W1:Y:S02]  /*9b90*/  SYNCS.PHASECHK.TRANS64.TRYWAIT P0, [R0+URZ+0x40], R6 ;  /* 0x00004006000075a7 */ /* 0x000e6400080011ff */
[----:B-1----:R-:W-:Y:S05]  /*9ba0*/  @!P0 BRA `(.L_x_153) ;  /* 0x0000003800088947 */ /* 0x002fea0003800000 */
.L_x_152:
[----:B------:R-:W-:Y:S05]  /*9bb0*/  BSYNC B0 ;  /* 0x0000000000007941 */ /* 0x000fea0003800000 */
.L_x_151:
[----:B------:R-:W-:Y:S01]  /*9bc0*/  ISETP.NE.AND P0, PT, R75, RZ, PT ;  /* 0x000000ff4b00720c */ /* 0x000fe20003f05270 */
[----:B------:R-:W-:Y:S11]  /*9bd0*/  VIADD R26, R26, 0x1 ;  /* 0x000000011a1a7836 */ /* 0x000ff60000000000 */
[----:B------:R-:W-:Y:S01]  /*9be0*/  @!UPT UIADD3 URZ, UPT, UPT, URZ, URZ, URZ ;  /* 0x000000fffffff290 */ /* 0x000fe2000fffe0ff */
[----:B------:R2:W4:Y:S04]  /*9bf0*/  @P0 LDS.128 R44, [R5] ;  /* 0x00000000052c0984 */ /* 0x0005280000000c00 */
[----:B------:R2:W2:Y:S04]  /*9c00*/  @P0 LDS.128 R40, [R4+0x10] ;  /* 0x0000100004280984 */ /* 0x0004a80000000c00 */
[----:B------:R2:W2:Y:S04]  /*9c10*/  @P0 LDS.128 R32, [R3+0x20] ;  /* 0x0000200003200984 */ /* 0x0004a80000000c00 */
[----:B------:R2:W2:Y:S01]  /*9c20*/  @P0 LDS.128 R36, [R2+0x30] ;  /* 0x0000300002240984 */ /* 0x0004a20000000c00 */
[C---:B------:R-:W-:Y:S04]  /*9c30*/  ISETP.NE.AND P0, PT, R26.reuse, 0x4, PT ;  /* 0x000000041a00780c */ /* 0x040fe80003f05270 */
[----:B-1----:R-:W-:Y:S02]  /*9c40*/  SEL R0, RZ, 0x1, P0 ;  /* 0x00000001ff007807 */ /* 0x002fe40000000000 */
[----:B------:R-:W-:Y:S02]  /*9c50*/  SEL R26, R26, RZ, P0 ;  /* 0x000000ff1a1a7207 */ /* 0x000fe40000000000 */
[----:B------:R-:W-:Y:S02]  /*9c60*/  LOP3.LUT R76, R76, R0, RZ, 0x3c, !PT ;  /* 0x000000004c4c7212 */ /* 0x000fe400078e3cff */
.L_x_150:
[----:B------:R-:W-:Y:S05]  /*9c70*/  BSYNC B1 ;  /* 0x0000000000017941 */ /* 0x000fea0003800000 */
.L_x_149:
[----:B------:R-:W-:Y:S05]  /*9c80*/  VIADD R0, R25, 0x40 ;  /* 0x0000004019007836 */ /* 0x000fea0000000000 */
[----:B------:R-:W-:Y:S04]  /*9c90*/  SHF.R.U32.HI R0, RZ, 0x15, R0 ;  /* 0x00000015ff007819 */ /* 0x000fe80000011600 */
[----:B------:R-:W-:Y:S11]  /*9ca0*/  LOP3.LUT P0, RZ, R0, 0x3, R53, 0x48, !PT ;  /* 0x0000000300ff7812 */ /* 0x000ff60007804835 */
[----:B------:R-:W-:Y:S02]  /*9cb0*/  @!UPT UIADD3 URZ, UPT, UPT, URZ, URZ, URZ ;  /* 0x000000fffffff290 */ /* 0x000fe4000fffe0ff */
[----:B------:R-:W-:Y:S05]  /*9cc0*/  @!P0 BRA `(.L_x_154) ;  /* 0x0000000000408947 */ /* 0x000fea0003800000 */
[----:B------:R-:W5:Y:S01]  /*9cd0*/  LDCU.64 UR8, c[0x4][0x70] ;  /* 0x01000e00ff0877ac */ /* 0x000f620008000a00 */
[----:B--2---:R-:W-:Y:S01]  /*9ce0*/  MOV R3, 0x0 ;  /* 0x0000000000037802 */ /* 0x004fe20000000f00 */
[----:B-1----:R-:W-:Y:S02]  /*9cf0*/  HFMA2 R12, -RZ, RZ, 0, 5.9604644775390625e-08 ;  /* 0x00000001ff0c7431 */ /* 0x002fe400000001ff */
[----:B------:R-:W-:Y:S02]  /*9d00*/  IMAD.MOV.U32 R8, RZ, RZ, 0x192 ;  /* 0x00000192ff087424 */ /* 0x000fe400078e00ff */
[----:B------:R-:W-:Y:S01]  /*9d10*/  IMAD.MOV.U32 R13, RZ, RZ, RZ ;  /* 0x000000ffff0d7224 */ /* 0x000fe200078e00ff */
[----:B------:R-:W1:Y:S01]  /*9d20*/  LDCU.64 UR6, c[0x4][0x78] ;  /* 0x01000f00ff0677ac */ /* 0x000e620008000a00 */
[----:B------:R-:W2:Y:S01]  /*9d30*/  LDC.64 R2, c[0x4][R3] ;  /* 0x0100000003027b82 */ /* 0x000ea20000000a00 */
[----:B------:R-:W3:Y:S01]  /*9d40*/  LDCU.64 UR4, c[0x4][0x10] ;  /* 0x01000200ff0477ac */ /* 0x000ee20008000a00 */
[----:B-----5:R-:W-:Y:S01]  /*9d50*/  MOV R5, UR9 ;  /* 0x0000000900057c02 */ /* 0x020fe20008000f00 */
[----:B------:R-:W-:Y:S01]  /*9d60*/  IMAD.U32 R4, RZ, RZ, UR8 ;  /* 0x00000008ff047e24 */ /* 0x000fe2000f8e00ff */
[----:B-1----:R-:W-:Y:S01]  /*9d70*/  MOV R7, UR7 ;  /* 0x0000000700077c02 */ /* 0x002fe20008000f00 */
[----:B------:R-:W-:Y:S01]  /*9d80*/  IMAD.U32 R6, RZ, RZ, UR6 ;  /* 0x00000006ff067e24 */ /* 0x000fe2000f8e00ff */
[----:B---3--:R-:W-:Y:S01]  /*9d90*/  MOV R11, UR5 ;  /* 0x00000005000b7c02 */ /* 0x008fe20008000f00 */
[----:B------:R-:W-:Y:S02]  /*9da0*/  IMAD.U32 R10, RZ, RZ, UR4 ;  /* 0x00000004ff0a7e24 */ /* 0x000fe4000f8e00ff */
[----:B------:R-:W-:Y:S07]  /*9db0*/  LEPC R20, `(.L_x_154) ;  /* 0x000000001014794e */ /* 0x000fee0000000000 */
[----:B--2-4-:R-:W-:Y:S05]  /*9dc0*/  CALL.ABS.NOINC R2 ;  /* 0x0000000002007343 */ /* 0x014fea0003c00000 */
.L_x_154:
        /* <DEDUP_REMOVED lines=10> */
[----:B-12---:R-:W1:Y:S04]  /*9e70*/  LDTM.x16 R4, tmem[UR4+0x40] ;  /* 0x00004004000479ee */ /* 0x006e680008240000 */
        /* <DEDUP_REMOVED lines=37> */
[----:B------:R1:W-:Y:S01]  /*a0d0*/  STS.128 [R65], R28 ;  /* 0x0000001c41007388 */ /* 0x0003e20000000c00 */
        /* <DEDUP_REMOVED lines=40> */
[----:B------:R-:W-:Y:S02]  /*a360*/  UIADD3 UR4, UPT, UPT, UR43, 0x200, URZ ;  /* 0x000002002b047890 */ /* 0x000fe4000fffe0ff */
[----:B------:R-:W-:Y:S01]  /*a370*/  UIADD3 UR9, UPT, UPT, UR49, 0x40, URZ ;  /* 0x0000004031097890 */ /* 0x000fe2000fffe0ff */
[----:B------:R-:W-:Y:S01]  /*a380*/  UMOV UR10, UR50 ;  /* 0x00000032000a7c82 */ /* 0x000fe20008000000 */
[----:B------:R-:W-:Y:S02]  /*a390*/  UMOV UR11, UR36 ;  /* 0x00000024000b7c82 */ /* 0x000fe40008000000 */
[----:B------:R-:W-:Y:S01]  /*a3a0*/  MOV R57, UR4 ;  /* 0x0000000400397c02 */ /* 0x000fe20008000f00 */
[----:B------:R-:W-:Y:S02]  /*a3b0*/  UIADD3 UR4, UP0, UPT, UR54, 0x680, URZ ;  /* 0x0000068036047890 */ /* 0x000fe4000ff1e0ff */
[----:B------:R-:W-:Y:S01]  /*a3c0*/  UIADD3 UR13, UPT, UPT, UR49, 0xc0, URZ ;  /* 0x000000c0310d7890 */ /* 0x000fe2000fffe0ff */
[----:B------:R-:W-:Y:S01]  /*a3d0*/  R2UR UR8, R57 ;  /* 0x00000000390872ca */ /* 0x000fe200000e0000 */
[----:B------:R-:W-:Y:S02]  /*a3e0*/  UIADD3.X UR5, UPT, UPT, URZ, UR55, URZ, UP0, !UPT ;  /* 0x00000037ff057290 */ /* 0x000fe400087fe4ff */
[----:B------:R-:W-:Y:S01]  /*a3f0*/  UIADD3 UR12, UPT, UPT, UR43, 0x1200, URZ ;  /* 0x000012002b0c7890 */ /* 0x000fe2000fffe0ff */
[----:B------:R-:W-:Y:S01]  /*a400*/  UMOV UR14, UR50 ;  /* 0x00000032000e7c82 */ /* 0x000fe20008000000 */
[----:B------:R-:W-:Y:S08]  /*a410*/  UMOV UR15, UR36 ;  /* 0x00000024000f7c82 */ /* 0x000ff00008000000 */
[----:B------:R2:W-:Y:S01]  /*a420*/  UTMASTG.3D [UR8], [UR4] ;  /* 0x00000008040073b5 */ /* 0x0005e20008010000 */
[----:B------:R2:W-:Y:S01]  /*a430*/  UTMASTG.3D [UR12], [UR4] ;  /* 0x0000000c040073b5 */ /* 0x0005e20008010000 */
[----:B------:R0:W-:Y:S01]  /*a440*/  UTMACMDFLUSH ;  /* 0x00000000000079b7 */ /* 0x0001e20000000000 */
[----:B--2---:R-:W-:Y:S04]  /*a450*/  DEPBAR.LE SB0, 0x1 ;  /* 0x000080400000791a */ /* 0x004fe80000000000 */
.L_x_156:
[----:B------:R-:W-:Y:S05]  /*a460*/  BSYNC.RECONVERGENT B0 ;  /* 0x0000000000007941 */ /* 0x000fea0003800200 */
.L_x_155:
        /* <DEDUP_REMOVED lines=21> */
.L_x_160:
[----:B------:R-:W-:Y:S05]  /*a5c0*/  BSYNC B0 ;  /* 0x0000000000007941 */ /* 0x000fea0003800000 */
.L_x_159:
        /* <DEDUP_REMOVED lines=11> */
.L_x_158:
[----:B------:R-:W-:Y:S05]  /*a680*/  BSYNC B1 ;  /* 0x0000000000017941 */ /* 0x000fea0003800000 */
.L_x_157:
        /* <DEDUP_REMOVED lines=21> */
.L_x_162:
        /* <DEDUP_REMOVED lines=103> */
.L_x_164:
[----:B------:R-:W-:Y:S05]  /*ae50*/  BSYNC.RECONVERGENT B0 ;  /* 0x0000000000007941 */ /* 0x000fea0003800200 */
.L_x_163:
        /* <DEDUP_REMOVED lines=21> */
.L_x_168:
[----:B------:R-:W-:Y:S05]  /*afb0*/  BSYNC B0 ;  /* 0x0000000000007941 */ /* 0x000fea0003800000 */
.L_x_167:
        /* <DEDUP_REMOVED lines=11> */
.L_x_166:
[----:B------:R-:W-:Y:S05]  /*b070*/  BSYNC B1 ;  /* 0x0000000000017941 */ /* 0x000fea0003800000 */
.L_x_165:
        /* <DEDUP_REMOVED lines=21> */
.L_x_170:
        /* <DEDUP_REMOVED lines=103> */
.L_x_172:
[----:B------:R-:W-:Y:S05]  /*b840*/  BSYNC.RECONVERGENT B0 ;  /* 0x0000000000007941 */ /* 0x000fea0003800200 */
.L_x_171:
        /* <DEDUP_REMOVED lines=21> */
.L_x_176:
[----:B------:R-:W-:Y:S05]  /*b9a0*/  BSYNC B0 ;  /* 0x0000000000007941 */ /* 0x000fea0003800000 */
.L_x_175:
[----:B------:R-:W-:Y:S11]  /*b9b0*/  ISETP.NE.AND P0, PT, R75, RZ, PT ;  /* 0x000000ff4b00720c */ /* 0x000ff60003f05270 */
[----:B------:R-:W-:Y:S02]  /*b9c0*/  @!UPT UIADD3 URZ, UPT, UPT, URZ, URZ, URZ ;  /* 0x000000fffffff290 */ /* 0x000fe4000fffe0ff */
[----:B------:R2:W4:Y:S04]  /*b9d0*/  @P0 LDS.128 R44, [R4] ;  /* 0x00000000042c0984 */ /* 0x0005280000000c00 */
[----:B------:R2:W1:Y:S04]  /*b9e0*/  @P0 LDS.128 R40, [R3+0x10] ;  /* 0x0000100003280984 */ /* 0x0004680000000c00 */
[----:B------:R2:W1:Y:S04]  /*b9f0*/  @P0 LDS.128 R32, [R2+0x20] ;  /* 0x0000200002200984 */ /* 0x0004680000000c00 */
[----:B------:R2:W1:Y:S02]  /*ba00*/  @P0 LDS.128 R36, [R26+0x30] ;  /* 0x000030001a240984 */ /* 0x0004640000000c00 */
.L_x_174:
[----:B------:R-:W-:Y:S05]  /*ba10*/  BSYNC B1 ;  /* 0x0000000000017941 */ /* 0x000fea0003800000 */
.L_x_173:
        /* <DEDUP_REMOVED lines=21> */
.L_x_178:
[----:B------:R-:W-:Y:S01]  /*bb70*/  ISETP.NE.AND P0, PT, R67, RZ, PT ;  /* 0x000000ff4300720c */ /* 0x000fe20003f05270 */
[----:B------:R-:W-:Y:S05]  /*bb80*/  WARPSYNC.ALL ;  /* 0x0000000000007948 */ /* 0x000fea0003800000 */
[----:B------:R-:W-:Y:S01]  /*bb90*/  R2UR UR4, R25 ;  /* 0x00000000190472ca */ /* 0x000fe200000e0000 */
[----:B------:R-:W-:Y:S01]  /*bba0*/  VIADD R73, R73, 0xd0 ;  /* 0x000000d049497836 */ /* 0x000fe20000000000 */
[----:B----4-:R-:W-:Y:S01]  /*bbb0*/  LOP3.LUT R0, R44, 0xffffe000, RZ, 0xc0, !PT ;  /* 0xffffe0002c007812 */ /* 0x010fe200078ec0ff */
[----:B------:R-:W-:Y:S01]  /*bbc0*/  BSSY.RECONVERGENT B0, `(.L_x_179) ;  /* 0x000005e000007945 */ /* 0x000fe20003800200 */
[----:B--2---:R-:W-:Y:S02]  /*bbd0*/  LOP3.LUT R2, R45, 0xffffe000, RZ, 0xc0, !PT ;  /* 0xffffe0002d027812 */ /* 0x004fe400078ec0ff */
[----:B------:R-:W-:Y:S02]  /*bbe0*/  LOP3.LUT R3, R46, 0xffffe000, RZ, 0xc0, !PT ;  /* 0xffffe0002e037812 */ /* 0x000fe400078ec0ff */
[----:B------:R-:W-:Y:S02]  /*bbf0*/  LOP3.LUT R20, R47, 0xffffe000, RZ, 0xc0, !PT ;  /* 0xffffe0002f147812 */ /* 0x000fe400078ec0ff */
[----:B------:R-:W-:Y:S02]  /*bc00*/  LOP3.LUT R21, R40, 0xffffe000, RZ, 0xc0, !PT ;  /* 0xffffe00028157812 */ /* 0x000fe400078ec0ff */
[----:B------:R-:W-:Y:S01]  /*bc10*/  LOP3.LUT R25, R41, 0xffffe000, RZ, 0xc0, !PT ;  /* 0xffffe00029197812 */ /* 0x000fe200078ec0ff */
[----:B------:R-:W1:Y:S01]  /*bc20*/  LDTM.x16 R4, tmem[UR4+0x70] ;  /* 0x00007004000479ee */ /* 0x000e620008240000 */
[----:B------:R-:W-:Y:S01]  /*bc30*/  LOP3.LUT R26, R42, 0xffffe000, RZ, 0xc0, !PT ;  /* 0xffffe0002a1a7812 */ /* 0x000fe200078ec0ff */
[----:B------:R-:W-:Y:S01]  /*bc40*/  NOP ;  /* 0x0000000000007918 */ /* 0x000fe20000000000 */
[----:B------:R-:W-:Y:S02]  /*bc50*/  LOP3.LUT R28, R43, 0xffffe000, RZ, 0xc0, !PT ;  /* 0xffffe0002b1c7812 */ /* 0x000fe400078ec0ff */
[----:B------:R-:W-:Y:S02]  /*bc60*/  LOP3.LUT R73, R73, 0xfefffff8, RZ, 0xc0, !PT ;  /* 0xfefffff849497812 */ /* 0x000fe400078ec0ff */
[----:B------:R-:W-:Y:S02]  /*bc70*/  LOP3.LUT R29, R32, 0xffffe000, RZ, 0xc0, !PT ;  /* 0xffffe000201d7812 */ /* 0x000fe400078ec0ff */
[----:B------:R-:W-:Y:S01]  /*bc80*/  LOP3.LUT R30, R33, 0xffffe000, RZ, 0xc0, !PT ;  /* 0xffffe000211e7812 */ /* 0x000fe200078ec0ff */
[----:B-1----:R1:W-:Y:S01]  /*bc90*/  SYNCS.ARRIVE.TRANS64.RED.A1T0 RZ, [R73+URZ], RZ ;  /* 0x000000ff49ff79a7 */ /* 0x0023e200081004ff */
[----:B------:R-:W-:Y:S02]  /*bca0*/  LOP3.LUT R31, R34, 0xffffe000, RZ, 0xc0, !PT ;  /* 0xffffe000221f7812 */ /* 0x000fe400078ec0ff */
[----:B------:R-:W-:Y:S02]  /*bcb0*/  LOP3.LUT R32, R35, 0xffffe000, RZ, 0xc0, !PT ;  /* 0xffffe00023207812 */ /* 0x000fe400078ec0ff */
[----:B------:R-:W-:Y:S02]  /*bcc0*/  LOP3.LUT R33, R36, 0xffffe000, RZ, 0xc0, !PT ;  /* 0xffffe00024217812 */ /* 0x000fe400078ec0ff */
[----:B------:R-:W-:Y:S02]  /*bcd0*/  LOP3.LUT R34, R37, 0xffffe000, RZ, 0xc0, !PT ;  /* 0xffffe00025227812 */ /* 0x000fe400078ec0ff */
[----:B------:R-:W-:Y:S02]  /*bce0*/  LOP3.LUT R35, R38, 0xffffe000, RZ, 0xc0, !PT ;  /* 0xffffe00026237812 */ /* 0x000fe400078ec0ff */
[----:B------:R-:W-:Y:S01]  /*bcf0*/  LOP3.LUT R36, R39, 0xffffe000, RZ, 0xc0, !PT ;  /* 0xffffe00027247812 */ /* 0x000fe200078ec0ff */
[C---:B------:R-:W-:Y:S01]  /*bd00*/  FMUL R4, R24.reuse, R4 ;  /* 0x0000000418047220 */ /* 0x040fe20000400000 */
[C---:B------:R-:W-:Y:S01]  /*bd10*/  FMUL R5, R24.reuse, R5 ;  /* 0x0000000518057220 */ /* 0x040fe20000400000 */
[C---:B------:R-:W-:Y:S01]  /*bd20*/  FMUL R6, R24.reuse, R6 ;  /* 0x0000000618067220 */ /* 0x040fe20000400000 */
[C---:B------:R-:W-:Y:S01]  /*bd30*/  FMUL R7, R24.reuse, R7 ;  /* 0x0000000718077220 */ /* 0x040fe20000400000 */
[C---:B------:R-:W-:Y:S01]  /*bd40*/  FFMA R4, R27.reuse, R0, R4 ;  /* 0x000000001b047223 */ /* 0x040fe20000000004 */
[C---:B------:R-:W-:Y:S01]  /*bd50*/  FFMA R5, R27.reuse, R2, R5 ;  /* 0x000000021b057223 */ /* 0x040fe20000000005 */
[C---:B------:R-:W-:Y:S01]  /*bd60*/  FFMA R6, R27.reuse, R3, R6 ;  /* 0x000000031b067223 */ /* 0x040fe20000000006 */
[C---:B------:R-:W-:Y:S01]  /*bd70*/  FFMA R7, R27.reuse, R20, R7 ;  /* 0x000000141b077223 */ /* 0x040fe20000000007 */
[C---:B------:R-:W-:Y:S01]  /*bd80*/  FMUL R8, R24.reuse, R8 ;  /* 0x0000000818087220 */ /* 0x040fe20000400000 */
[C---:B------:R-:W-:Y:S01]  /*bd90*/  FMUL R9, R24.reuse, R9 ;  /* 0x0000000918097220 */ /* 0x040fe20000400000 */
[C---:B------:R-:W-:Y:S01]  /*bda0*/  FMUL R10, R24.reuse, R10 ;  /* 0x0000000a180a7220 */ /* 0x040fe20000400000 */
[C---:B------:R-:W-:Y:S01]  /*bdb0*/  FMUL R11, R24.reuse, R11 ;  /* 0x0000000b180b7220 */ /* 0x040fe20000400000 */
[----:B------:R-:W-:Y:S01]  /*bdc0*/  F2FP.TF32.F32.PACK_B R4, R4 ;  /* 0x00000004ff04723e */ /* 0x000fe200024050ff */
[C---:B------:R-:W-:Y:S01]  /*bdd0*/  FFMA R8, R27.reuse, R21, R8 ;  /* 0x000000151b087223 */ /* 0x040fe20000000008 */
[----:B------:R-:W-:Y:S01]  /*bde0*/  F2FP.TF32.F32.PACK_B R5, R5 ;  /* 0x00000005ff05723e */ /* 0x000fe200024050ff */
[C---:B------:R-:W-:Y:S01]  /*bdf0*/  FFMA R9, R27.reuse, R25, R9 ;  /* 0x000000191b097223 */ /* 0x040fe20000000009 */
[----:B------:R-:W-:Y:S01]  /*be00*/  F2FP.TF32.F32.PACK_B R6, R6 ;  /* 0x00000006ff06723e */ /* 0x000fe200024050ff */
[C---:B------:R-:W-:Y:S01]  /*be10*/  FFMA R10, R27.reuse, R26, R10 ;  /* 0x0000001a1b0a7223 */ /* 0x040fe2000000000a */
[----:B------:R-:W-:Y:S01]  /*be20*/  F2FP.TF32.F32.PACK_B R7, R7 ;  /* 0x00000007ff07723e */ /* 0x000fe200024050ff */
[C---:B------:R-:W-:Y:S01]  /*be30*/  FFMA R11, R27.reuse, R28, R11 ;  /* 0x0000001c1b0b7223 */ /* 0x040fe2000000000b */
[C---:B------:R-:W-:Y:S01]  /*be40*/  FMUL R12, R24.reuse, R12 ;  /* 0x0000000c180c7220 */ /* 0x040fe20000400000 */
[----:B------:R-:W-:Y:S01]  /*be50*/  F2FP.TF32.F32.PACK_B R8, R8 ;  /* 0x00000008ff08723e */ /* 0x000fe200024050ff */
[C---:B------:R-:W-:Y:S01]  /*be60*/  FMUL R13, R24.reuse, R13 ;  /* 0x0000000d180d7220 */ /* 0x040fe20000400000 */
[----:B------:R1:W-:Y:S01]  /*be70*/  STS.128 [R65+0x6000], R4 ;  /* 0x0060000441007388 */ /* 0x0003e20000000c00 */
        /* <DEDUP_REMOVED lines=8> */
[C---:B------:R-:W-:Y:S01]  /*bf00*/  FFMA R15, R27.reuse, R32, R15 ;  /* 0x000000201b0f7223 */ /* 0x040fe2000000000f */
[C---:B------:R-:W-:Y:S01]  /*bf10*/  FMUL R16, R24.reuse, R16 ;  /* 0x0000001018107220 */ /* 0x040fe20000400000 */
[----:B------:R-:W-:Y:S01]  /*bf20*/  F2FP.TF32.F32.PACK_B R12, R12 ;  /* 0x0000000cff0c723e */ /* 0x000fe200024050ff */
[----:B------:R1:W-:Y:S01]  /*bf30*/  STS.128 [R64+0x6010], R8 ;  /* 0x0060100840007388 */ /* 0x0003e20000000c00 */
[C---:B------:R-:W-:Y:S01]  /*bf40*/  FMUL R17, R24.reuse, R17 ;  /* 0x0000001118117220 */ /* 0x040fe20000400000 */
[C---:B------:R-:W-:Y:S01]  /*bf50*/  FMUL R18, R24.reuse, R18 ;  /* 0x0000001218127220 */ /* 0x040fe20000400000 */
[----:B------:R-:W-:Y:S01]  /*bf60*/  FMUL R19, R24, R19 ;  /* 0x0000001318137220 */ /* 0x000fe20000400000 */
[----:B------:R-:W-:Y:S01]  /*bf70*/  F2FP.TF32.F32.PACK_B R13, R13 ;  /* 0x0000000dff0d723e */ /* 0x000fe200024050ff */
[C---:B------:R-:W-:Y:S01]  /*bf80*/  FFMA R16, R27.reuse, R33, R16 ;  /* 0x000000211b107223 */ /* 0x040fe20000000010 */
[----:B------:R-:W-:Y:S01]  /*bf90*/  F2FP.TF32.F32.PACK_B R14, R14 ;  /* 0x0000000eff0e723e */ /* 0x000fe200024050ff */
[C---:B------:R-:W-:Y:S01]  /*bfa0*/  FFMA R17, R27.reuse, R34, R17 ;  /* 0x000000221b117223 */ /* 0x040fe20000000011 */
[----:B------:R-:W-:Y:S01]  /*bfb0*/  F2FP.TF32.F32.PACK_B R15, R15 ;  /* 0x0000000fff0f723e */ /* 0x000fe200024050ff */
[C---:B------:R-:W-:Y:S01]  /*bfc0*/  FFMA R18, R27.reuse, R35, R18 ;  /* 0x000000231b127223 */ /* 0x040fe20000000012 */
[----:B------:R-:W-:Y:S01]  /*bfd0*/  FFMA R19, R27, R36, R19 ;  /* 0x000000241b137223 */ /* 0x000fe20000000013 */
[----:B------:R-:W-:Y:S02]  /*bfe0*/  F2FP.TF32.F32.PACK_B R16, R16 ;  /* 0x00000010ff10723e */ /* 0x000fe400024050ff */
[----:B------:R1:W-:Y:S01]  /*bff0*/  STS.128 [R63+0x6020], R12 ;  /* 0x0060200c3f007388 */ /* 0x0003e20000000c00 */
[----:B------:R-:W-:Y:S02]  /*c000*/  F2FP.TF32.F32.PACK_B R17, R17 ;  /* 0x00000011ff11723e */ /* 0x000fe400024050ff */
        /* <DEDUP_REMOVED lines=25> */
.L_x_180:
[----:B------:R-:W-:Y:S05]  /*c1a0*/  BSYNC.RECONVERGENT B0 ;  /* 0x0000000000007941 */ /* 0x000fea0003800200 */
.L_x_179:
[----:B------:R-:W-:Y:S01]  /*c1b0*/  BAR.SYNC.DEFER_BLOCKING 0x1, 0x80 ;  /* 0x0042000000007b1d */ /* 0x000fe20000010000 */
[----:B------:R-:W-:Y:S01]  /*c1c0*/  UISETP.NE.AND UP0, UPT, UR52, -0x8, UPT ;  /* 0xfffffff83400788c */ /* 0x000fe2000bf05270 */
[----:B------:R-:W-:Y:S08]  /*c1d0*/  IADD3 R22, PT, PT, R22, 0x1, RZ ;  /* 0x0000000116167810 */ /* 0x000ff00007ffe0ff */
[----:B------:R-:W-:Y:S05]  /*c1e0*/  BRA.U !UP0, `(.L_x_181) ;  /* 0x0000000108287547 */ /* 0x000fea000b800000 */
[----:B------:R-:W-:Y:S01]  /*c1f0*/  ISETP.NE.AND P0, PT, R72, RZ, PT ;  /* 0x000000ff4800720c */ /* 0x000fe20003f05270 */
[----:B------:R-:W-:Y:S01]  /*c200*/  IMAD.U32 R2, RZ, RZ, UR47 ;  /* 0x0000002fff027e24 */ /* 0x000fe2000f8e00ff */
[----:B------:R-:W-:Y:S01]  /*c210*/  UIADD3 UR4, UPT, UPT, UR47, 0x1, URZ ;  /* 0x000000012f047890 */ /* 0x000fe2000fffe0ff */
[----:B------:R-:W-:Y:S03]  /*c220*/  IMAD.U32 R0, RZ, RZ, UR53 ;  /* 0x00000035ff007e24 */ /* 0x000fe6000f8e00ff */
[----:B------:R-:W-:Y:S04]  /*c230*/  UISETP.NE.AND UP0, UPT, UR4, 0x4, UPT ;  /* 0x000000040400788c */ /* 0x000fe8000bf05270 */
[----:B------:R-:W-:Y:S03]  /*c240*/  USEL UR47, UR4, URZ, UP0 ;  /* 0x000000ff042f7287 */ /* 0x000fe60008000000 */
[----:B------:R-:W-:Y:S05]  /*c250*/  @P0 LEA R2, R2, UR43, 0x3 ;  /* 0x0000002b02020c11 */ /* 0x000fea000f8e18ff */
[----:B------:R-:W-:Y:S05]  /*c260*/  @P0 VIADD R2, R2, 0x60 ;  /* 0x0000006002020836 */ /* 0x000fea0000000000 */
[----:B------:R-:W-:Y:S04]  /*c270*/  @P0 PRMT R0, R0, 0x654, R2 ;  /* 0x0000065400000816 */ /* 0x000fe80000000002 */
[----:B------:R2:W-:Y:S03]  /*c280*/  @P0 SYNCS.ARRIVE.TRANS64.RED.A1T0 RZ, [R0+URZ], RZ ;  /* 0x000000ff00ff09a7 */ /* 0x0005e600081004ff */
.L_x_181:
[----:B------:R-:W-:Y:S01]  /*c290*/  R2UR UR6, R71 ;  /* 0x00000000470672ca */ /* 0x000fe200000e0000 */
[----:B------:R-:W-:Y:S01]  /*c2a0*/  UIADD3 UR52, UPT, UPT, UR52, 0x8, URZ ;  /* 0x0000000834347890 */ /* 0x000fe2000fffe0ff */
[----:B------:R-:W-:Y:S02]  /*c2b0*/  R2UR UR5, R54 ;  /* 0x00000000360572ca */ /* 0x000fe400000e0000 */
[----:B------:R-:W-:Y:S02]  /*c2c0*/  R2UR UR4, R55 ;  /* 0x00000000370472ca */ /* 0x000fe400000e0000 */
[----:B------:R-:W-:Y:S02]  /*c2d0*/  R2UR UR36, R70 ;  /* 0x00000000462472ca */ /* 0x000fe400000e0000 */
[----:B------:R-:W-:Y:S02]  /*c2e0*/  ISETP.NE.AND P0, PT, R59, 0x2, PT ;  /* 0x000000023b00780c */ /* 0x000fe40003f05270 */
[----:B------:R-:W-:Y:S02]  /*c2f0*/  ISETP.NE.AND P1, PT, R22, 0x4, PT ;  /* 0x000000041600780c */ /* 0x000fe40003f25270 */
[----:B------:R-:W-:Y:S01]  /*c300*/  SEL R2, RZ, 0x1, P0 ;  /* 0x00000001ff027807 */ /* 0x000fe20000000000 */
[----:B------:R-:W-:Y:S01]  /*c310*/  UISETP.NE.AND UP0, UPT, UR6, URZ, UPT ;  /* 0x000000ff0600728c */ /* 0x000fe2000bf05270 */
[----:B--2---:R-:W-:Y:S01]  /*c320*/  SEL R0, RZ, 0x1, P1 ;  /* 0x00000001ff007807 */ /* 0x004fe20000800000 */
[----:B------:R-:W-:Y:S01]  /*c330*/  UIADD3 UR27, UPT, UPT, UR37, UR5, URZ ;  /* 0x00000005251b7290 */ /* 0x000fe2000fffe0ff */
[----:B------:R-:W-:Y:S01]  /*c340*/  LOP3.LUT R61, R61, R2, RZ, 0x3c, !PT ;  /* 0x000000023d3d7212 */ /* 0x000fe200078e3cff */
[----:B------:R-:W-:Y:S01]  /*c350*/  UIADD3 UR26, UPT, UPT, UR38, UR4, URZ ;  /* 0x00000004261a7290 */ /* 0x000fe2000fffe0ff */
[----:B------:R-:W-:Y:S02]  /*c360*/  LOP3.LUT R62, R62, R0, RZ, 0x3c, !PT ;  /* 0x000000003e3e7212 */ /* 0x000fe400078e3cff */
[----:B------:R-:W-:Y:S02]  /*c370*/  SEL R59, R59, RZ, P0 ;  /* 0x000000ff3b3b7207 */ /* 0x000fe40000000000 */
[----:B------:R-:W-:Y:S01]  /*c380*/  SEL R22, R22, RZ, P1 ;  /* 0x000000ff16167207 */ /* 0x000fe20000800000 */
[----:B------:R-:W-:Y:S06]  /*c390*/  BRA.U UP0, `(.L_x_182) ;  /* 0xffffffa1009c7547 */ /* 0x000fec000b83ffff */
[----:B------:R-:W-:-:S13]  /*c3a0*/  R2UR UR4, R56 ;  /* 0x00000000380472ca */ /* 0x000fda00000e0000 */
[----:B------:R-:W-:-:S09]  /*c3b0*/  UISETP.NE.AND UP0, UPT, UR4, URZ, UPT ;  /* 0x000000ff0400728c */ /* 0x000fd2000bf05270 */
[----:B------:R-:W-:Y:S05]  /*c3c0*/  BRA.U !UP0, `(.L_x_183) ;  /* 0x0000000108487547 */ /* 0x000fea000b800000 */
[----:B------:R-:W2:Y:S02]  /*c3d0*/  LDCU.64 UR4, c[0x0][0x890] ;  /* 0x00011200ff0477ac */ /* 0x000ea40008000a00 */
[----:B--2---:R-:W-:-:S04]  /*c3e0*/  UISETP.NE.U32.AND UP0, UPT, UR4, URZ, UPT ;  /* 0x000000ff0400728c */ /* 0x004fc8000bf05070 */
[----:B------:R-:W-:-:S09]  /*c3f0*/  UISETP.NE.AND.EX UP0, UPT, UR5, URZ, UPT, UP0 ;  /* 0x000000ff0500728c */ /* 0x000fd2000bf05300 */
[----:B------:R-:W-:Y:S05]  /*c400*/  BRA.U UP0, `(.L_x_184) ;  /* 0x00000001000c7547 */ /* 0x000fea000b800000 */
[----:B------:R-:W-:-:S13]  /*c410*/  FSETP.NEU.AND P0, PT, R27, RZ, PT ;  /* 0x000000ff1b00720b */ /* 0x000fda0003f0d000 */
[----:B------:R-:W-:Y:S05]  /*c420*/  @!P0 EXIT ;  /* 0x000000000000894d */ /* 0x000fea0003800000 */
[----:B------:R-:W-:Y:S05]  /*c430*/  BRA `(.L_x_183) ;  /* 0x00000000002c7947 */ /* 0x000fea0003800000 */
.L_x_184:
[----:B------:R-:W-:Y:S01]  /*c440*/  ISETP.NE.AND P0, PT, R58, RZ, PT ;  /* 0x000000ff3a00720c */ /* 0x000fe20003f05270 */
[----:B------:R-:W-:-:S12]  /*c450*/  BSSY.RECONVERGENT B0, `(.L_x_183) ;  /* 0x0000009000007945 */ /* 0x000fd80003800200 */
[----:B------:R-:W-:Y:S05]  /*c460*/  @P0 BRA `(.L_x_185) ;  /* 0x0000000000140947 */ /* 0x000fea0003800000 */
[----:B------:R-:W2:Y:S02]  /*c470*/  LDCU.64 UR4, c[0x0][0x888] ;  /* 0x00011100ff0477ac */ /* 0x000ea40008000a00 */
[----:B--2---:R-:W-:-:S04]  /*c480*/  ISETP.NE.U32.AND P0, PT, RZ, UR4, PT ;  /* 0x00000004ff007c0c */ /* 0x004fc8000bf05070 */
[----:B------:R-:W-:-:S13]  /*c490*/  ISETP.NE.AND.EX P0, PT, RZ, UR5, PT, P0 ;  /* 0x00000005ff007c0c */ /* 0x000fda000bf05300 */
[----:B------:R-:W-:Y:S05]  /*c4a0*/  @!P0 EXIT ;  /* 0x000000000000894d */ /* 0x000fea0003800000 */
[----:B------:R-:W-:Y:S05]  /*c4b0*/  BRA `(.L_x_186) ;  /* 0x0000000000087947 */ /* 0x000fea0003800000 */
.L_x_185:
[----:B------:R-:W-:-:S13]  /*c4c0*/  FSETP.NEU.AND P0, PT, R27, RZ, PT ;  /* 0x000000ff1b00720b */ /* 0x000fda0003f0d000 */
[----:B------:R-:W-:Y:S05]  /*c4d0*/  @!P0 EXIT ;  /* 0x000000000000894d */ /* 0x000fea0003800000 */
.L_x_186:
[----:B------:R-:W-:Y:S05]  /*c4e0*/  BSYNC.RECONVERGENT B0 ;  /* 0x0000000000007941 */ /* 0x000fea0003800200 */
.L_x_183:
[----:B------:R-:W-:Y:S01]  /*c4f0*/  ULEA UR4, UR47, UR43, 0x3 ;  /* 0x0000002b2f047291 */ /* 0x000fe2000f8e18ff */
[----:B------:R-:W-:-:S04]  /*c500*/  DEPBAR.LE SB0, 0x0 ;  /* 0x000080000000791a */ /* 0x000fc80000000000 */
[----:B------:R-:W-:-:S04]  /*c510*/  UIADD3 UR4, UPT, UPT, UR4, 0x60, URZ ;  /* 0x0000006004047890 */ /* 0x000fc8000fffe0ff */
[----:B------:R-:W-:-:S09]  /*c520*/  UPRMT UR4, UR53, 0x654, UR4 ;  /* 0x0000065435047896 */ /* 0x000fd20008000004 */
[----:B------:R-:W-:Y:S01]  /*c530*/  SYNCS.ARRIVE.TRANS64.RED.A1T0 RZ, [UR4], RZ ;  /* 0x000000ffffff79a7 */ /* 0x000fe20008100404 */
[----:B------:R-:W-:Y:S05]  /*c540*/  EXIT ;  /* 0x000000000000794d */ /* 0x000fea0003800000 */
.L_x_24:
[----:B---3--:R3:W4:Y:S02]  /*c550*/  SYNCS.PHASECHK.TRANS64.TRYWAIT P0, [R0+URZ+0x100], R2 ;  /* 0x00010002000075a7 */ /* 0x00872400080011ff */
[----:B----4-:R-:W-:Y:S05]  /*c560*/  @!P0 NANOSLEEP.SYNCS 0x989680 ;  /* 0x009896800000895d */ /* 0x010fea0003900000 */
[----:B------:R-:W4:Y:S02]  /*c570*/  @!P0 SYNCS.PHASECHK.TRANS64 P0, [R0+URZ+0x100], R2 ;  /* 0x00010002000085a7 */ /* 0x000f2400080010ff */
[----:B----4-:R-:W-:Y:S05]  /*c580*/  @!P0 BRA `(.L_x_24) ;  /* 0xfffffffc00f08947 */ /* 0x010fea000383ffff */
[----:B------:R-:W-:Y:S05]  /*c590*/  BRA `(.L_x_187) ;  /* 0xffffff5400287947 */ /* 0x000fea000383ffff */
.L_x_27:
[----:B--2---:R-:W-:-:S07]  /*c5a0*/  MOV R0, UR33 ;  /* 0x0000002100007c02 */ /* 0x004fce0008000f00 */
.L_x_188:
[----:B--2---:R2:W3:Y:S02]  /*c5b0*/  SYNCS.PHASECHK.TRANS64.TRYWAIT P0, [R0+URZ+0x20], R3 ;  /* 0x00002003000075a7 */ /* 0x0044e400080011ff */
[----:B---3--:R-:W-:Y:S05]  /*c5c0*/  @!P0 NANOSLEEP.SYNCS 0x989680 ;  /* 0x009896800000895d */ /* 0x008fea0003900000 */
[----:B------:R-:W3:Y:S02]  /*c5d0*/  @!P0 SYNCS.PHASECHK.TRANS64 P0, [R0+URZ+0x20], R3 ;  /* 0x00002003000085a7 */ /* 0x000ee400080010ff */
[----:B---3--:R-:W-:Y:S05]  /*c5e0*/  @!P0 BRA `(.L_x_188) ;  /* 0xfffffffc00f08947 */ /* 0x008fea000383ffff */
[----:B------:R-:W-:Y:S05]  /*c5f0*/  BRA `(.L_x_26) ;  /* 0xffffff5400807947 */ /* 0x000fea000383ffff */
.L_x_34:
[----:B--2---:R-:W-:-:S07]  /*c600*/  MOV R0, UR7 ;  /* 0x0000000700007c02 */ /* 0x004fce0008000f00 */
.L_x_189:
[----:B-1----:R1:W2:Y:S02]  /*c610*/  SYNCS.PHASECHK.TRANS64.TRYWAIT P0, [R0+URZ+0x20], R3 ;  /* 0x00002003000075a7 */ /* 0x0022a400080011ff */
[----:B--2---:R-:W-:Y:S05]  /*c620*/  @!P0 NANOSLEEP.SYNCS 0x989680 ;  /* 0x009896800000895d */ /* 0x004fea0003900000 */
[----:B------:R-:W2:Y:S02]  /*c630*/  @!P0 SYNCS.PHASECHK.TRANS64 P0, [R0+URZ+0x20], R3 ;  /* 0x00002003000085a7 */ /* 0x000ea400080010ff */
[----:B--2---:R-:W-:Y:S05]  /*c640*/  @!P0 BRA `(.L_x_189) ;  /* 0xfffffffc00f08947 */ /* 0x004fea000383ffff */
[----:B------:R-:W-:Y:S05]  /*c650*/  BRA `(.L_x_33) ;  /* 0xffffff5800747947 */ /* 0x000fea000383ffff */
.L_x_41:
[----:B-1----:R1:W2:Y:S02]  /*c660*/  SYNCS.PHASECHK.TRANS64.TRYWAIT P0, [R3+URZ+0x90], R0 ;  /* 0x00009000030075a7 */ /* 0x0022a400080011ff */
[----:B--2---:R-:W-:Y:S05]  /*c670*/  @!P0 NANOSLEEP.SYNCS 0x989680 ;  /* 0x009896800000895d */ /* 0x004fea0003900000 */
[----:B------:R-:W2:Y:S02]  /*c680*/  @!P0 SYNCS.PHASECHK.TRANS64 P0, [R3+URZ+0x90], R0 ;  /* 0x00009000030085a7 */ /* 0x000ea400080010ff */
[----:B--2---:R-:W-:Y:S05]  /*c690*/  @!P0 BRA `(.L_x_41) ;  /* 0xfffffffc00f08947 */ /* 0x004fea000383ffff */
[----:B------:R-:W-:Y:S05]  /*c6a0*/  BRA `(.L_x_190) ;  /* 0xffffff5c005c7947 */ /* 0x000fea000383ffff */
.L_x_45:
[----:B------:R-:W-:-:S07]  /*c6b0*/  MOV R0, UR4 ;  /* 0x0000000400007c02 */ /* 0x000fce0008000f00 */
.L_x_191:
[----:B-1----:R1:W2:Y:S02]  /*c6c0*/  SYNCS.PHASECHK.TRANS64.TRYWAIT P0, [R0+URZ], R2 ;  /* 0x00000002000075a7 */ /* 0x0022a400080011ff */
[----:B--2---:R-:W-:Y:S05]  /*c6d0*/  @!P0 NANOSLEEP.SYNCS 0x989680 ;  /* 0x009896800000895d */ /* 0x004fea0003900000 */
[----:B------:R-:W2:Y:S02]  /*c6e0*/  @!P0 SYNCS.PHASECHK.TRANS64 P0, [R0+URZ], R2 ;  /* 0x00000002000085a7 */ /* 0x000ea400080010ff */
[----:B--2---:R-:W-:Y:S05]  /*c6f0*/  @!P0 BRA `(.L_x_191) ;  /* 0xfffffffc00f08947 */ /* 0x004fea000383ffff */
[----:B------:R-:W-:Y:S05]  /*c700*/  BRA `(.L_x_192) ;  /* 0xffffff6400087947 */ /* 0x000fea000383ffff */
.L_x_46:
[----:B------:R-:W-:-:S07]  /*c710*/  MOV R0, UR5 ;  /* 0x0000000500007c02 */ /* 0x000fce0008000f00 */
.L_x_193:
[----:B-1----:R1:W2:Y:S02]  /*c720*/  SYNCS.PHASECHK.TRANS64.TRYWAIT P0, [R0+URZ], R3 ;  /* 0x00000003000075a7 */ /* 0x0022a400080011ff */
[----:B--2---:R-:W-:Y:S05]  /*c730*/  @!P0 NANOSLEEP.SYNCS 0x989680 ;  /* 0x009896800000895d */ /* 0x004fea0003900000 */
[----:B------:R-:W2:Y:S02]  /*c740*/  @!P0 SYNCS.PHASECHK.TRANS64 P0, [R0+URZ], R3 ;  /* 0x00000003000085a7 */ /* 0x000ea400080010ff */
[----:B--2---:R-:W-:Y:S05]  /*c750*/  @!P0 BRA `(.L_x_193) ;  /* 0xfffffffc00f08947 */ /* 0x004fea000383ffff */
[----:B------:R-:W-:Y:S05]  /*c760*/  BRA `(.L_x_194) ;  /* 0xffffff6400147947 */ /* 0x000fea000383ffff */
.L_x_47:
[----:B------:R-:W-:-:S07]  /*c770*/  MOV R0, UR5 ;  /* 0x0000000500007c02 */ /* 0x000fce0008000f00 */
.L_x_195:
[----:B-1----:R1:W2:Y:S02]  /*c780*/  SYNCS.PHASECHK.TRANS64.TRYWAIT P0, [R0+URZ], R3 ;  /* 0x00000003000075a7 */ /* 0x0022a400080011ff */
[----:B--2---:R-:W-:Y:S05]  /*c790*/  @!P0 NANOSLEEP.SYNCS 0x989680 ;  /* 0x009896800000895d */ /* 0x004fea0003900000 */
[----:B------:R-:W2:Y:S02]  /*c7a0*/  @!P0 SYNCS.PHASECHK.TRANS64 P0, [R0+URZ], R3 ;  /* 0x00000003000085a7 */ /* 0x000ea400080010ff */
[----:B--2---:R-:W-:Y:S05]  /*c7b0*/  @!P0 BRA `(.L_x_195) ;  /* 0xfffffffc00f08947 */ /* 0x004fea000383ffff */
[----:B------:R-:W-:Y:S05]  /*c7c0*/  BRA `(.L_x_196) ;  /* 0xffffff6400207947 */ /* 0x000fea000383ffff */
.L_x_50:
[----:B--2---:R2:W3:Y:S02]  /*c7d0*/  SYNCS.PHASECHK.TRANS64.TRYWAIT P0, [R0+URZ+0xf0], R4 ;  /* 0x0000f004000075a7 */ /* 0x0044e400080011ff */
[----:B---3--:R-:W-:Y:S05]  /*c7e0*/  @!P0 NANOSLEEP.SYNCS 0x989680 ;  /* 0x009896800000895d */ /* 0x008fea0003900000 */
[----:B------:R-:W3:Y:S02]  /*c7f0*/  @!P0 SYNCS.PHASECHK.TRANS64 P0, [R0+URZ+0xf0], R4 ;  /* 0x0000f004000085a7 */ /* 0x000ee400080010ff */
[----:B---3--:R-:W-:Y:S05]  /*c800*/  @!P0 BRA `(.L_x_50) ;  /* 0xfffffffc00f08947 */ /* 0x008fea000383ffff */
[----:B------:R-:W-:Y:S05]  /*c810*/  BRA `(.L_x_197) ;  /* 0xffffff64007c7947 */ /* 0x000fea000383ffff */
.L_x_51:
[----:B------:R-:W-:-:S07]  /*c820*/  MOV R0, UR4 ;  /* 0x0000000400007c02 */ /* 0x000fce0008000f00 */
.L_x_198:
[----:B--2---:R2:W3:Y:S02]  /*c830*/  SYNCS.PHASECHK.TRANS64.TRYWAIT P0, [R0+URZ+0xa0], R5 ;  /* 0x0000a005000075a7 */ /* 0x0044e400080011ff */
[----:B---3--:R-:W-:Y:S05]  /*c840*/  @!P0 NANOSLEEP.SYNCS 0x989680 ;  /* 0x009896800000895d */ /* 0x008fea0003900000 */
[----:B------:R-:W3:Y:S02]  /*c850*/  @!P0 SYNCS.PHASECHK.TRANS64 P0, [R0+URZ+0xa0], R5 ;  /* 0x0000a005000085a7 */ /* 0x000ee400080010ff */
[----:B---3--:R-:W-:Y:S05]  /*c860*/  @!P0 BRA `(.L_x_198) ;  /* 0xfffffffc00f08947 */ /* 0x008fea000383ffff */
[----:B------:R-:W-:Y:S05]  /*c870*/  BRA `(.L_x_199) ;  /* 0xffffff64008c7947 */ /* 0x000fea000383ffff */
.L_x_52:
[----:B--2---:R2:W3:Y:S02]  /*c880*/  SYNCS.PHASECHK.TRANS64.TRYWAIT P1, [R0+URZ+0x90], R4 ;  /* 0x00009004000075a7 */ /* 0x0044e400080211ff */
[----:B---3--:R-:W-:Y:S05]  /*c890*/  @!P1 NANOSLEEP.SYNCS 0x989680 ;  /* 0x009896800000995d */ /* 0x008fea0003900000 */
[----:B------:R-:W3:Y:S02]  /*c8a0*/  @!P1 SYNCS.PHASECHK.TRANS64 P1, [R0+URZ+0x90], R4 ;  /* 0x00009004000095a7 */ /* 0x000ee400080210ff */
[----:B---3--:R-:W-:Y:S05]  /*c8b0*/  @!P1 BRA `(.L_x_52) ;  /* 0xfffffffc00f09947 */ /* 0x008fea000383ffff */
[----:B------:R-:W-:Y:S05]  /*c8c0*/  BRA `(.L_x_200) ;  /* 0xffffff6400bc7947 */ /* 0x000fea000383ffff */
.L_x_55:
[----:B------:R-:W-:-:S07]  /*c8d0*/  MOV R0, UR4 ;  /* 0x0000000400007c02 */ /* 0x000fce0008000f00 */
.L_x_201:
[----:B--2---:R2:W3:Y:S02]  /*c8e0*/  SYNCS.PHASECHK.TRANS64.TRYWAIT P0, [R0+URZ+0xa0], R2 ;  /* 0x0000a002000075a7 */ /* 0x0044e400080011ff */
[----:B---3--:R-:W-:Y:S05]  /*c8f0*/  @!P0 NANOSLEEP.SYNCS 0x989680 ;  /* 0x009896800000895d */ /* 0x008fea0003900000 */
[----:B------:R-:W3:Y:S02]  /*c900*/  @!P0 SYNCS.PHASECHK.TRANS64 P0, [R0+URZ+0xa0], R2 ;  /* 0x0000a002000085a7 */ /* 0x000ee400080010ff */
[----:B---3--:R-:W-:Y:S05]  /*c910*/  @!P0 BRA `(.L_x_201) ;  /* 0xfffffffc00f08947 */ /* 0x008fea000383ffff */
[----:B------:R-:W-:Y:S05]  /*c920*/  BRA `(.L_x_54) ;  /* 0xffffff6800107947 */ /* 0x000fea000383ffff */
.L_x_64:
[----:B--2---:R-:W-:-:S04]  /*c930*/  MOV R5, UR5 ;  /* 0x0000000500057c02 */ /* 0x004fc80008000f00 */
[----:B------:R2:W3:Y:S03]  /*c940*/  SYNCS.PHASECHK.TRANS64.TRYWAIT P0, [R5+URZ+0x8], R6 ;  /* 0x00000806050075a7 */ /* 0x0004e600080011ff */
[----:B---3--:R-:W-:Y:S05]  /*c950*/  @!P0 NANOSLEEP.SYNCS 0x989680 ;  /* 0x009896800000895d */ /* 0x008fea0003900000 */
[----:B------:R-:W3:Y:S02]  /*c960*/  @!P0 SYNCS.PHASECHK.TRANS64 P0, [R5+URZ+0x8], R6 ;  /* 0x00000806050085a7 */ /* 0x000ee400080010ff */
[----:B---3--:R-:W-:Y:S05]  /*c970*/  @!P0 BRA `(.L_x_64) ;  /* 0xfffffffc00ec8947 */ /* 0x008fea000383ffff */
[----:B------:R-:W-:Y:S05]  /*c980*/  BRA `(.L_x_63) ;  /* 0xffffff6800c47947 */ /* 0x000fea000383ffff */
.L_x_66:
[----:B------:R-:W-:Y:S01]  /*c990*/  BSSY B0, `(.L_x_202) ;  /* 0x0000006000007945 */ /* 0x000fe20003800000 */
[----:B------:R-:W-:-:S07]  /*c9a0*/  MOV R15, 0xffffffff ;  /* 0xffffffff000f7802 */ /* 0x000fce0000000f00 */
[----:B-12--5:R-:W-:Y:S05]  /*c9b0*/  WARPSYNC.COLLECTIVE R15, `(.L_x_203) ;  /* 0x000000000f0c7348 */ /* 0x026fea0003c00000 */
[----:B------:R-:W-:Y:S02]  /*c9c0*/  ELECT P6, UR79, PT ;  /* 0x00000000004f782f */ /* 0x000fe400038c0000 */
[----:B------:R-:W-:Y:S01]  /*c9d0*/  MOV R14, UR79 ;  /* 0x0000004f000e7c02 */ /* 0x000fe20008000f00 */
[----:B-12--5:R-:W-:Y:S10]  /*c9e0*/  ENDCOLLECTIVE ;  /* 0x000000000000791b */ /* 0x026ff40003800000 */
.L_x_203:
[----:B------:R-:W-:Y:S05]  /*c9f0*/  BSYNC B0 ;  /* 0x0000000000007941 */ /* 0x000fea0003800000 */
.L_x_202:
[----:B------:R-:W-:Y:S01]  /*ca00*/  PLOP3.LUT P0, PT, P6, PT, PT, 0x80, 0x8 ;  /* 0x000000000008781c */ /* 0x000fe2000370f070 */
[----:B------:R-:W-:-:S12]  /*ca10*/  BRA `(.L_x_204) ;  /* 0xffffff6800f07947 */ /* 0x000fd8000383ffff */
.L_x_68:
[----:B--2---:R-:W-:-:S04]  /*ca20*/  MOV R3, UR5 ;  /* 0x0000000500037c02 */ /* 0x004fc80008000f00 */
[----:B------:R2:W3:Y:S03]  /*ca30*/  SYNCS.PHASECHK.TRANS64.TRYWAIT P0, [R3+URZ+0x8], R4 ;  /* 0x00000804030075a7 */ /* 0x0004e600080011ff */
[----:B---3--:R-:W-:Y:S05]  /*ca40*/  @!P0 NANOSLEEP.SYNCS 0x989680 ;  /* 0x009896800000895d */ /* 0x008fea0003900000 */
[----:B------:R-:W3:Y:S02]  /*ca50*/  @!P0 SYNCS.PHASECHK.TRANS64 P0, [R3+URZ+0x8], R4 ;  /* 0x00000804030085a7 */ /* 0x000ee400080010ff */
[----:B---3--:R-:W-:Y:S05]  /*ca60*/  @!P0 BRA `(.L_x_68) ;  /* 0xfffffffc00ec8947 */ /* 0x008fea000383ffff */
[----:B------:R-:W-:Y:S05]  /*ca70*/  BRA `(.L_x_67) ;  /* 0xffffff6800f47947 */ /* 0x000fea000383ffff */
.L_x_69:
[----:B-1----:R1:W2:Y:S02]  /*ca80*/  SYNCS.PHASECHK.TRANS64.TRYWAIT P0, [R0+URZ+0x90], R4 ;  /* 0x00009004000075a7 */ /* 0x0022a400080011ff */
[----:B--2---:R-:W-:Y:S05]  /*ca90*/  @!P0 NANOSLEEP.SYNCS 0x989680 ;  /* 0x009896800000895d */ /* 0x004fea0003900000 */
[----:B------:R-:W2:Y:S02]  /*caa0*/  @!P0 SYNCS.PHASECHK.TRANS64 P0, [R0+URZ+0x90], R4 ;  /* 0x00009004000085a7 */ /* 0x000ea400080010ff */
[----:B--2---:R-:W-:Y:S05]  /*cab0*/  @!P0 BRA `(.L_x_69) ;  /* 0xfffffffc00f08947 */ /* 0x004fea000383ffff */
[----:B------:R-:W-:Y:S05]  /*cac0*/  BRA `(.L_x_205) ;  /* 0xffffff7000007947 */ /* 0x000fea000383ffff */
.L_x_71:
[----:B------:R-:W-:-:S07]  /*cad0*/  MOV R0, UR46 ;  /* 0x0000002e00007c02 */ /* 0x000fce0008000f00 */
.L_x_206:
[----:B-1----:R1:W2:Y:S02]  /*cae0*/  SYNCS.PHASECHK.TRANS64.TRYWAIT P0, [R0+URZ+0xd0], R4 ;  /* 0x0000d004000075a7 */ /* 0x0022a400080011ff */
[----:B--2---:R-:W-:Y:S05]  /*caf0*/  @!P0 NANOSLEEP.SYNCS 0x989680 ;  /* 0x009896800000895d */ /* 0x004fea0003900000 */
[----:B------:R-:W2:Y:S02]  /*cb00*/  @!P0 SYNCS.PHASECHK.TRANS64 P0, [R0+URZ+0xd0], R4 ;  /* 0x0000d004000085a7 */ /* 0x000ea400080010ff */
[----:B--2---:R-:W-:Y:S05]  /*cb10*/  @!P0 BRA `(.L_x_206) ;  /* 0xfffffffc00f08947 */ /* 0x004fea000383ffff */
[----:B------:R-:W-:Y:S05]  /*cb20*/  BRA `(.L_x_207) ;  /* 0xffffff70004c7947 */ /* 0x000fea000383ffff */
.L_x_74:
[----:B------:R-:W-:Y:S07]  /*cb30*/  MOV R0, UR7 ;  /* 0x0000000700007c02 */ /* 0x000fee0008000f00 */
.L_x_208:
[----:B-1----:R1:W2:Y:S02]  /*cb40*/  SYNCS.PHASECHK.TRANS64.TRYWAIT P0, [R0+URZ], R4 ;  /* 0x00000004000075a7 */ /* 0x0022a400080011ff */
[----:B--2---:R-:W-:Y:S05]  /*cb50*/  @!P0 NANOSLEEP.SYNCS 0x989680 ;  /* 0x009896800000895d */ /* 0x004fea0003900000 */
[----:B------:R-:W2:Y:S02]  /*cb60*/  @!P0 SYNCS.PHASECHK.TRANS64 P0, [R0+URZ], R4 ;  /* 0x00000004000085a7 */ /* 0x000ea400080010ff */
[----:B--2---:R-:W-:Y:S05]  /*cb70*/  @!P0 BRA `(.L_x_208) ;  /* 0xfffffffc00f08947 */ /* 0x004fea000383ffff */
[----:B------:R-:W-:Y:S05]  /*cb80*/  BRA `(.L_x_73) ;  /* 0xffffff7000607947 */ /* 0x000fea000383ffff */
.L_x_78:
[----:B-1----:R-:W-:-:S07]  /*cb90*/  MOV R0, UR4 ;  /* 0x0000000400007c02 */ /* 0x002fce0008000f00 */
.L_x_209:
[----:B-1----:R1:W2:Y:S02]  /*cba0*/  SYNCS.PHASECHK.TRANS64.TRYWAIT P0, [R0+URZ], R2 ;  /* 0x00000002000075a7 */ /* 0x0022a400080011ff */
[----:B--2---:R-:W-:Y:S05]  /*cbb0*/  @!P0 NANOSLEEP.SYNCS 0x989680 ;  /* 0x009896800000895d */ /* 0x004fea0003900000 */
[----:B------:R-:W2:Y:S02]  /*cbc0*/  @!P0 SYNCS.PHASECHK.TRANS64 P0, [R0+URZ], R2 ;  /* 0x00000002000085a7 */ /* 0x000ea400080010ff */
[----:B--2---:R-:W-:Y:S05]  /*cbd0*/  @!P0 BRA `(.L_x_209) ;  /* 0xfffffffc00f08947 */ /* 0x004fea000383ffff */
[----:B------:R-:W-:Y:S05]  /*cbe0*/  BRA `(.L_x_210) ;  /* 0xffffff7400a47947 */ /* 0x000fea000383ffff */
.L_x_79:
[----:B------:R-:W-:-:S07]  /*cbf0*/  MOV R0, UR5 ;  /* 0x0000000500007c02 */ /* 0x000fce0008000f00 */
.L_x_211:
[----:B-1----:R1:W2:Y:S02]  /*cc00*/  SYNCS.PHASECHK.TRANS64.TRYWAIT P0, [R0+URZ], R3 ;  /* 0x00000003000075a7 */ /* 0x0022a400080011ff */
[----:B--2---:R-:W-:Y:S05]  /*cc10*/  @!P0 NANOSLEEP.SYNCS 0x989680 ;  /* 0x009896800000895d */ /* 0x004fea0003900000 */
[----:B------:R-:W2:Y:S02]  /*cc20*/  @!P0 SYNCS.PHASECHK.TRANS64 P0, [R0+URZ], R3 ;  /* 0x00000003000085a7 */ /* 0x000ea400080010ff */
[----:B--2---:R-:W-:Y:S05]  /*cc30*/  @!P0 BRA `(.L_x_211) ;  /* 0xfffffffc00f08947 */ /* 0x004fea000383ffff */
[----:B------:R-:W-:Y:S05]  /*cc40*/  BRA `(.L_x_212) ;  /* 0xffffff7400b07947 */ /* 0x000fea000383ffff */
.L_x_80:
[----:B------:R-:W-:-:S07]  /*cc50*/  MOV R0, UR5 ;  /* 0x0000000500007c02 */ /* 0x000fce0008000f00 */
.L_x_213:
[----:B-1----:R1:W2:Y:S02]  /*cc60*/  SYNCS.PHASECHK.TRANS64.TRYWAIT P0, [R0+URZ], R3 ;  /* 0x00000003000075a7 */ /* 0x0022a400080011ff */
[----:B--2---:R-:W-:Y:S05]  /*cc70*/  @!P0 NANOSLEEP.SYNCS 0x989680 ;  /* 0x009896800000895d */ /* 0x004fea0003900000 */
[----:B------:R-:W2:Y:S02]  /*cc80*/  @!P0 SYNCS.PHASECHK.TRANS64 P0, [R0+URZ], R3 ;  /* 0x00000003000085a7 */ /* 0x000ea400080010ff */
[----:B--2---:R-:W-:Y:S05]  /*cc90*/  @!P0 BRA `(.L_x_213) ;  /* 0xfffffffc00f08947 */ /* 0x004fea000383ffff */
[----:B------:R-:W-:Y:S05]  /*cca0*/  BRA `(.L_x_214) ;  /* 0xffffff7400bc7947 */ /* 0x000fea000383ffff */
.L_x_83:
[----:B------:R-:W-:-:S07]  /*ccb0*/  MOV R0, UR41 ;  /* 0x0000002900007c02 */ /* 0x000fce0008000f00 */
.L_x_215:
[----:B-1----:R1:W2:Y:S02]  /*ccc0*/  SYNCS.PHASECHK.TRANS64.TRYWAIT P1, [R0+URZ+0x110], R2 ;  /* 0x00011002000075a7 */ /* 0x0022a400080211ff */
[----:B--2---:R-:W-:Y:S05]  /*ccd0*/  @!P1 NANOSLEEP.SYNCS 0x989680 ;  /* 0x009896800000995d */ /* 0x004fea0003900000 */
[----:B------:R-:W2:Y:S02]  /*cce0*/  @!P1 SYNCS.PHASECHK.TRANS64 P1, [R0+URZ+0x110], R2 ;  /* 0x00011002000095a7 */ /* 0x000ea400080210ff */
[----:B--2---:R-:W-:Y:S05]  /*ccf0*/  @!P1 BRA `(.L_x_215) ;  /* 0xfffffffc00f09947 */ /* 0x004fea000383ffff */
[----:B------:R-:W-:Y:S05]  /*cd00*/  BRA `(.L_x_216) ;  /* 0xffffff7800087947 */ /* 0x000fea000383ffff */
.L_x_88:
[----:B--2---:R2:W3:Y:S02]  /*cd10*/  SYNCS.PHASECHK.TRANS64.TRYWAIT P0, [R8+URZ+0x90], R0 ;  /* 0x00009000080075a7 */ /* 0x0044e400080011ff */
[----:B---3--:R-:W-:Y:S05]  /*cd20*/  @!P0 NANOSLEEP.SYNCS 0x989680 ;  /* 0x009896800000895d */ /* 0x008fea0003900000 */
[----:B------:R-:W3:Y:S02]  /*cd30*/  @!P0 SYNCS.PHASECHK.TRANS64 P0, [R8+URZ+0x90], R0 ;  /* 0x00009000080085a7 */ /* 0x000ee400080010ff */
[----:B---3--:R-:W-:Y:S05]  /*cd40*/  @!P0 BRA `(.L_x_88) ;  /* 0xfffffffc00f08947 */ /* 0x008fea000383ffff */
[----:B------:R-:W-:Y:S05]  /*cd50*/  BRA `(.L_x_217) ;  /* 0xffffff7c00387947 */ /* 0x000fea000383ffff */
.L_x_91:
[----:B--2---:R-:W-:Y:S07]  /*cd60*/  MOV R0, UR21 ;  /* 0x0000001500007c02 */ /* 0x004fee0008000f00 */
.L_x_218:
[----:B--2---:R2:W3:Y:S02]  /*cd70*/  SYNCS.PHASECHK.TRANS64.TRYWAIT P1, [R0+URZ+0x88], R2 ;  /* 0x00008802000075a7 */ /* 0x0044e400080211ff */
[----:B---3--:R-:W-:Y:S05]  /*cd80*/  @!P1 NANOSLEEP.SYNCS 0x989680 ;  /* 0x009896800000995d */ /* 0x008fea0003900000 */
[----:B------:R-:W3:Y:S02]  /*cd90*/  @!P1 SYNCS.PHASECHK.TRANS64 P1, [R0+URZ+0x88], R2 ;  /* 0x00008802000095a7 */ /* 0x000ee400080210ff */
[----:B---3--:R-:W-:Y:S05]  /*cda0*/  @!P1 BRA `(.L_x_218) ;  /* 0xfffffffc00f09947 */ /* 0x008fea000383ffff */
[----:B------:R-:W-:Y:S05]  /*cdb0*/  BRA `(.L_x_90) ;  /* 0xffffff8000b87947 */ /* 0x000fea000383ffff */
.L_x_94:
[----:B--2---:R-:W-:Y:S07]  /*cdc0*/  MOV R0, UR21 ;  /* 0x0000001500007c02 */ /* 0x004fee0008000f00 */
.L_x_219:
[----:B--2---:R2:W3:Y:S02]  /*cdd0*/  SYNCS.PHASECHK.TRANS64.TRYWAIT P0, [R0+URZ+0x60], R5 ;  /* 0x00006005000075a7 */ /* 0x0044e400080011ff */
[----:B---3--:R-:W-:Y:S05]  /*cde0*/  @!P0 NANOSLEEP.SYNCS 0x989680 ;  /* 0x009896800000895d */ /* 0x008fea0003900000 */
[----:B------:R-:W3:Y:S02]  /*cdf0*/  @!P0 SYNCS.PHASECHK.TRANS64 P0, [R0+URZ+0x60], R5 ;  /* 0x00006005000085a7 */ /* 0x000ee400080010ff */
[----:B---3--:R-:W-:Y:S05]  /*ce00*/  @!P0 BRA `(.L_x_219) ;  /* 0xfffffffc00f08947 */ /* 0x008fea000383ffff */
[----:B------:R-:W-:Y:S05]  /*ce10*/  BRA `(.L_x_220) ;  /* 0xffffff8400107947 */ /* 0x000fea000383ffff */
.L_x_95:
[----:B------:R-:W-:Y:S07]  /*ce20*/  MOV R0, UR21 ;  /* 0x0000001500007c02 */ /* 0x000fee0008000f00 */
.L_x_221:
[----:B--2---:R2:W3:Y:S02]  /*ce30*/  SYNCS.PHASECHK.TRANS64.TRYWAIT P0, [R0+URZ+0x68], R5 ;  /* 0x00006805000075a7 */ /* 0x0044e400080011ff */
[----:B---3--:R-:W-:Y:S05]  /*ce40*/  @!P0 NANOSLEEP.SYNCS 0x989680 ;  /* 0x009896800000895d */ /* 0x008fea0003900000 */
[----:B------:R-:W3:Y:S02]  /*ce50*/  @!P0 SYNCS.PHASECHK.TRANS64 P0, [R0+URZ+0x68], R5 ;  /* 0x00006805000085a7 */ /* 0x000ee400080010ff */
[----:B---3--:R-:W-:Y:S05]  /*ce60*/  @!P0 BRA `(.L_x_221) ;  /* 0xfffffffc00f08947 */ /* 0x008fea000383ffff */
[----:B------:R-:W-:Y:S05]  /*ce70*/  BRA `(.L_x_222) ;  /* 0xffffff84006c7947 */ /* 0x000fea000383ffff */
.L_x_96:
[----:B------:R-:W-:Y:S07]  /*ce80*/  MOV R0, UR21 ;  /* 0x0000001500007c02 */ /* 0x000fee0008000f00 */
.L_x_223:
[----:B--2---:R2:W3:Y:S02]  /*ce90*/  SYNCS.PHASECHK.TRANS64.TRYWAIT P0, [R0+URZ+0x70], R5 ;  /* 0x00007005000075a7 */ /* 0x0044e400080011ff */
[----:B---3--:R-:W-:Y:S05]  /*cea0*/  @!P0 NANOSLEEP.SYNCS 0x989680 ;  /* 0x009896800000895d */ /* 0x008fea0003900000 */
[----:B------:R-:W3:Y:S02]  /*ceb0*/  @!P0 SYNCS.PHASECHK.TRANS64 P0, [R0+URZ+0x70], R5 ;  /* 0x00007005000085a7 */ /* 0x000ee400080010ff */
[----:B---3--:R-:W-:Y:S05]  /*cec0*/  @!P0 BRA `(.L_x_223) ;  /* 0xfffffffc00f08947 */ /* 0x008fea000383ffff */
[----:B------:R-:W-:Y:S05]  /*ced0*/  BRA `(.L_x_224) ;  /* 0xffffff8400d07947 */ /* 0x000fea000383ffff */
.L_x_97:
[----:B------:R-:W-:Y:S07]  /*cee0*/  MOV R0, UR21 ;  /* 0x0000001500007c02 */ /* 0x000fee0008000f00 */
.L_x_225:
[----:B--2---:R2:W3:Y:S02]  /*cef0*/  SYNCS.PHASECHK.TRANS64.TRYWAIT P0, [R0+URZ+0x78], R5 ;  /* 0x00007805000075a7 */ /* 0x0044e400080011ff */
[----:B---3--:R-:W-:Y:S05]  /*cf00*/  @!P0 NANOSLEEP.SYNCS 0x989680 ;  /* 0x009896800000895d */ /* 0x008fea0003900000 */
[----:B------:R-:W3:Y:S02]  /*cf10*/  @!P0 SYNCS.PHASECHK.TRANS64 P0, [R0+URZ+0x78], R5 ;  /* 0x00007805000085a7 */ /* 0x000ee400080010ff */
[----:B---3--:R-:W-:Y:S05]  /*cf20*/  @!P0 BRA `(.L_x_225) ;  /* 0xfffffffc00f08947 */ /* 0x008fea000383ffff */
[----:B------:R-:W-:Y:S05]  /*cf30*/  BRA `(.L_x_226) ;  /* 0xffffff8800307947 */ /* 0x000fea000383ffff */
.L_x_98:
[----:B------:R-:W-:Y:S07]  /*cf40*/  MOV R0, UR21 ;  /* 0x0000001500007c02 */ /* 0x000fee0008000f00 */
.L_x_227:
[----:B--2---:R2:W3:Y:S02]  /*cf50*/  SYNCS.PHASECHK.TRANS64.TRYWAIT P0, [R0+URZ+0x60], R4 ;  /* 0x00006004000075a7 */ /* 0x0044e400080011ff */
[----:B---3--:R-:W-:Y:S05]  /*cf60*/  @!P0 NANOSLEEP.SYNCS 0x989680 ;  /* 0x009896800000895d */ /* 0x008fea0003900000 */
[----:B------:R-:W3:Y:S02]  /*cf70*/  @!P0 SYNCS.PHASECHK.TRANS64 P0, [R0+URZ+0x60], R4 ;  /* 0x00006004000085a7 */ /* 0x000ee400080010ff */
[----:B---3--:R-:W-:Y:S05]  /*cf80*/  @!P0 BRA `(.L_x_227) ;  /* 0xfffffffc00f08947 */ /* 0x008fea000383ffff */
[----:B------:R-:W-:Y:S05]  /*cf90*/  BRA `(.L_x_228) ;  /* 0xffffff8800987947 */ /* 0x000fea000383ffff */
.L_x_99:
[----:B------:R-:W-:Y:S07]  /*cfa0*/  MOV R0, UR21 ;  /* 0x0000001500007c02 */ /* 0x000fee0008000f00 */
.L_x_229:
[----:B--2---:R2:W3:Y:S02]  /*cfb0*/  SYNCS.PHASECHK.TRANS64.TRYWAIT P0, [R0+URZ+0x68], R4 ;  /* 0x00006804000075a7 */ /* 0x0044e400080011ff */
[----:B---3--:R-:W-:Y:S05]  /*cfc0*/  @!P0 NANOSLEEP.SYNCS 0x989680 ;  /* 0x009896800000895d */ /* 0x008fea0003900000 */
[----:B------:R-:W3:Y:S02]  /*cfd0*/  @!P0 SYNCS.PHASECHK.TRANS64 P0, [R0+URZ+0x68], R4 ;  /* 0x00006804000085a7 */ /* 0x000ee400080010ff */
[----:B---3--:R-:W-:Y:S05]  /*cfe0*/  @!P0 BRA `(.L_x_229) ;  /* 0xfffffffc00f08947 */ /* 0x008fea000383ffff */
[----:B------:R-:W-:Y:S05]  /*cff0*/  BRA `(.L_x_230) ;  /* 0xffffff8800fc7947 */ /* 0x000fea000383ffff */
.L_x_100:
[----:B------:R-:W-:Y:S07]  /*d000*/  MOV R0, UR21 ;  /* 0x0000001500007c02 */ /* 0x000fee0008000f00 */
.L_x_231:
[----:B--2---:R2:W3:Y:S02]  /*d010*/  SYNCS.PHASECHK.TRANS64.TRYWAIT P0, [R0+URZ+0x70], R4 ;  /* 0x00007004000075a7 */ /* 0x0044e400080011ff */
[----:B---3--:R-:W-:Y:S05]  /*d020*/  @!P0 NANOSLEEP.SYNCS 0x989680 ;  /* 0x009896800000895d */ /* 0x008fea0003900000 */
[----:B------:R-:W3:Y:S02]  /*d030*/  @!P0 SYNCS.PHASECHK.TRANS64 P0, [R0+URZ+0x70], R4 ;  /* 0x00007004000085a7 */ /* 0x000ee400080010ff */
[----:B---3--:R-:W-:Y:S05]  /*d040*/  @!P0 BRA `(.L_x_231) ;  /* 0xfffffffc00f08947 */ /* 0x008fea000383ffff */
[----:B------:R-:W-:Y:S05]  /*d050*/  BRA `(.L_x_232) ;  /* 0xffffff8c00607947 */ /* 0x000fea000383ffff */
.L_x_101:
[----:B------:R-:W-:Y:S07]  /*d060*/  MOV R0, UR21 ;  /* 0x0000001500007c02 */ /* 0x000fee0008000f00 */
.L_x_233:
[----:B--2---:R2:W3:Y:S02]  /*d070*/  SYNCS.PHASECHK.TRANS64.TRYWAIT P0, [R0+URZ+0x78], R4 ;  /* 0x00007804000075a7 */ /* 0x0044e400080011ff */
[----:B---3--:R-:W-:Y:S05]  /*d080*/  @!P0 NANOSLEEP.SYNCS 0x989680 ;  /* 0x009896800000895d */ /* 0x008fea0003900000 */
[----:B------:R-:W3:Y:S02]  /*d090*/  @!P0 SYNCS.PHASECHK.TRANS64 P0, [R0+URZ+0x78], R4 ;  /* 0x00007804000085a7 */ /* 0x000ee400080010ff */
[----:B---3--:R-:W-:Y:S05]  /*d0a0*/  @!P0 BRA `(.L_x_233) ;  /* 0xfffffffc00f08947 */ /* 0x008fea000383ffff */
[----:B------:R-:W-:Y:S05]  /*d0b0*/  BRA `(.L_x_234) ;  /* 0xffffff8c00c87947 */ /* 0x000fea000383ffff */
.L_x_103:
[----:B------:R-:W-:-:S07]  /*d0c0*/  MOV R0, UR21 ;  /* 0x0000001500007c02 */ /* 0x000fce0008000f00 */
.L_x_235:
[----:B---3--:R3:W4:Y:S02]  /*d0d0*/  SYNCS.PHASECHK.TRANS64.TRYWAIT P0, [R0+URZ+0x60], R5 ;  /* 0x00006005000075a7 */ /* 0x00872400080011ff */
[----:B----4-:R-:W-:Y:S05]  /*d0e0*/  @!P0 NANOSLEEP.SYNCS 0x989680 ;  /* 0x009896800000895d */ /* 0x010fea0003900000 */
[----:B------:R-:W4:Y:S02]  /*d0f0*/  @!P0 SYNCS.PHASECHK.TRANS64 P0, [R0+URZ+0x60], R5 ;  /* 0x00006005000085a7 */ /* 0x000f2400080010ff */
[----:B----4-:R-:W-:Y:S05]  /*d100*/  @!P0 BRA `(.L_x_235) ;  /* 0xfffffffc00f08947 */ /* 0x010fea000383ffff */
[----:B------:R-:W-:Y:S05]  /*d110*/  BRA `(.L_x_236) ;  /* 0xffffff9000507947 */ /* 0x000fea000383ffff */
.L_x_104:
[----:B---3--:R-:W-:-:S07]  /*d120*/  MOV R0, UR21 ;  /* 0x0000001500007c02 */ /* 0x008fce0008000f00 */
.L_x_237:
[----:B---3--:R3:W4:Y:S02]  /*d130*/  SYNCS.PHASECHK.TRANS64.TRYWAIT P0, [R0+URZ+0x68], R5 ;  /* 0x00006805000075a7 */ /* 0x00872400080011ff */
[----:B----4-:R-:W-:Y:S05]  /*d140*/  @!P0 NANOSLEEP.SYNCS 0x989680 ;  /* 0x009896800000895d */ /* 0x010fea0003900000 */
[----:B------:R-:W4:Y:S02]  /*d150*/  @!P0 SYNCS.PHASECHK.TRANS64 P0, [R0+URZ+0x68], R5 ;  /* 0x00006805000085a7 */ /* 0x000f2400080010ff */
[----:B----4-:R-:W-:Y:S05]  /*d160*/  @!P0 BRA `(.L_x_237) ;  /* 0xfffffffc00f08947 */ /* 0x010fea000383ffff */
[----:B------:R-:W-:Y:S05]  /*d170*/  BRA `(.L_x_238) ;  /* 0xffffff9000407947 */ /* 0x000fea000383ffff */
.L_x_105:
[----:B------:R-:W-:-:S07]  /*d180*/  MOV R2, UR21 ;  /* 0x0000001500027c02 */ /* 0x000fce0008000f00 */
.L_x_239:
[----:B---3--:R3:W4:Y:S02]  /*d190*/  SYNCS.PHASECHK.TRANS64.TRYWAIT P0, [R2+URZ+0x70], R5 ;  /* 0x00007005020075a7 */ /* 0x00872400080011ff */
[----:B----4-:R-:W-:Y:S05]  /*d1a0*/  @!P0 NANOSLEEP.SYNCS 0x989680 ;  /* 0x009896800000895d */ /* 0x010fea0003900000 */
[----:B------:R-:W4:Y:S02]  /*d1b0*/  @!P0 SYNCS.PHASECHK.TRANS64 P0, [R2+URZ+0x70], R5 ;  /* 0x00007005020085a7 */ /* 0x000f2400080010ff */
[----:B----4-:R-:W-:Y:S05]  /*d1c0*/  @!P0 BRA `(.L_x_239) ;  /* 0xfffffffc00f08947 */ /* 0x010fea000383ffff */
[----:B------:R-:W-:Y:S05]  /*d1d0*/  BRA `(.L_x_240) ;  /* 0xffffff9000347947 */ /* 0x000fea000383ffff */
.L_x_107:
[----:B-1----:R1:W2:Y:S02]  /*d1e0*/  SYNCS.PHASECHK.TRANS64.TRYWAIT P0, [R0+URZ+0x90], R2 ;  /* 0x00009002000075a7 */ /* 0x0022a400080011ff */
[----:B--2---:R-:W-:Y:S05]  /*d1f0*/  @!P0 NANOSLEEP.SYNCS 0x989680 ;  /* 0x009896800000895d */ /* 0x004fea0003900000 */
[----:B------:R-:W2:Y:S02]  /*d200*/  @!P0 SYNCS.PHASECHK.TRANS64 P0, [R0+URZ+0x90], R2 ;  /* 0x00009002000085a7 */ /* 0x000ea400080010ff */
[----:B--2---:R-:W-:Y:S05]  /*d210*/  @!P0 BRA `(.L_x_107) ;  /* 0xfffffffc00f08947 */ /* 0x004fea000383ffff */
[----:B------:R-:W-:Y:S05]  /*d220*/  BRA `(.L_x_241) ;  /* 0xffffff94000c7947 */ /* 0x000fea000383ffff */
.L_x_118:
[----:B-1----:R-:W-:Y:S04]  /*d230*/  MOV R2, UR43 ;  /* 0x0000002b00027c02 */ /* 0x002fe80008000f00 */
[----:B------:R1:W3:Y:S03]  /*d240*/  SYNCS.PHASECHK.TRANS64.TRYWAIT P1, [R2+URZ+0x40], R3 ;  /* 0x00004003020075a7 */ /* 0x0002e600080211ff */
[----:B---3--:R-:W-:Y:S05]  /*d250*/  @!P1 NANOSLEEP.SYNCS 0x989680 ;  /* 0x009896800000995d */ /* 0x008fea0003900000 */
[----:B------:R-:W3:Y:S02]  /*d260*/  @!P1 SYNCS.PHASECHK.TRANS64 P1, [R2+URZ+0x40], R3 ;  /* 0x00004003020095a7 */ /* 0x000ee400080210ff */
[----:B---3--:R-:W-:Y:S05]  /*d270*/  @!P1 BRA `(.L_x_118) ;  /* 0xfffffffc00ec9947 */ /* 0x008fea000383ffff */
[----:B------:R-:W-:Y:S05]  /*d280*/  BRA `(.L_x_117) ;  /* 0xffffffa000807947 */ /* 0x000fea000383ffff */
.L_x_120:
[----:B-1----:R1:W4:Y:S02]  /*d290*/  SYNCS.PHASECHK.TRANS64.TRYWAIT P0, [R73+URZ+0xb0], R0 ;  /* 0x0000b000490075a7 */ /* 0x00232400080011ff */
[----:B----4-:R-:W-:Y:S05]  /*d2a0*/  @!P0 NANOSLEEP.SYNCS 0x989680 ;  /* 0x009896800000895d */ /* 0x010fea0003900000 */
[----:B------:R-:W4:Y:S02]  /*d2b0*/  @!P0 SYNCS.PHASECHK.TRANS64 P0, [R73+URZ+0xb0], R0 ;  /* 0x0000b000490085a7 */ /* 0x000f2400080010ff */
[----:B----4-:R-:W-:Y:S05]  /*d2c0*/  @!P0 BRA `(.L_x_120) ;  /* 0xfffffffc00f08947 */ /* 0x010fea000383ffff */
[----:B------:R-:W-:Y:S05]  /*d2d0*/  BRA `(.L_x_119) ;  /* 0xffffffa000a87947 */ /* 0x000fea000383ffff */
.L_x_129:
[----:B-1----:R1:W2:Y:S02]  /*d2e0*/  SYNCS.PHASECHK.TRANS64.TRYWAIT P0, [R2+URZ+0x40], R0 ;  /* 0x00004000020075a7 */ /* 0x0022a400080011ff */
[----:B--2---:R-:W-:Y:S05]  /*d2f0*/  @!P0 NANOSLEEP.SYNCS 0x989680 ;  /* 0x009896800000895d */ /* 0x004fea0003900000 */
[----:B------:R-:W2:Y:S02]  /*d300*/  @!P0 SYNCS.PHASECHK.TRANS64 P0, [R2+URZ+0x40], R0 ;  /* 0x00004000020085a7 */ /* 0x000ea400080010ff */
[----:B--2---:R-:W-:Y:S05]  /*d310*/  @!P0 BRA `(.L_x_129) ;  /* 0xfffffffc00f08947 */ /* 0x004fea000383ffff */
[----:B------:R-:W-:Y:S05]  /*d320*/  BRA `(.L_x_128) ;  /* 0xffffffa800d47947 */ /* 0x000fea000383ffff */
.L_x_137:
[----:B-1----:R1:W2:Y:S02]  /*d330*/  SYNCS.PHASECHK.TRANS64.TRYWAIT P0, [R0+URZ+0x40], R6 ;  /* 0x00004006000075a7 */ /* 0x0022a400080011ff */
[----:B--2---:R-:W-:Y:S05]  /*d340*/  @!P0 NANOSLEEP.SYNCS 0x989680 ;  /* 0x009896800000895d */ /* 0x004fea0003900000 */
[----:B------:R-:W2:Y:S02]  /*d350*/  @!P0 SYNCS.PHASECHK.TRANS64 P0, [R0+URZ+0x40], R6 ;  /* 0x00004006000085a7 */ /* 0x000ea400080010ff */
[----:B--2---:R-:W-:Y:S05]  /*d360*/  @!P0 BRA `(.L_x_137) ;  /* 0xfffffffc00f08947 */ /* 0x004fea000383ffff */
[----:B------:R-:W-:Y:S05]  /*d370*/  BRA `(.L_x_136) ;  /* 0xffffffb400287947 */ /* 0x000fea000383ffff */
.L_x_145:
[----:B-1----:R1:W2:Y:S02]  /*d380*/  SYNCS.PHASECHK.TRANS64.TRYWAIT P0, [R0+URZ+0x40], R6 ;  /* 0x00004006000075a7 */ /* 0x0022a400080011ff */
[----:B--2---:R-:W-:Y:S05]  /*d390*/  @!P0 NANOSLEEP.SYNCS 0x989680 ;  /* 0x009896800000895d */ /* 0x004fea0003900000 */
[----:B------:R-:W2:Y:S02]  /*d3a0*/  @!P0 SYNCS.PHASECHK.TRANS64 P0, [R0+URZ+0x40], R6 ;  /* 0x00004006000085a7 */ /* 0x000ea400080010ff */
[----:B--2---:R-:W-:Y:S05]  /*d3b0*/  @!P0 BRA `(.L_x_145) ;  /* 0xfffffffc00f08947 */ /* 0x004fea000383ffff */
[----:B------:R-:W-:Y:S05]  /*d3c0*/  BRA `(.L_x_144) ;  /* 0xffffffbc00807947 */ /* 0x000fea000383ffff */
.L_x_153:
[----:B-1----:R1:W2:Y:S02]  /*d3d0*/  SYNCS.PHASECHK.TRANS64.TRYWAIT P0, [R0+URZ+0x40], R6 ;  /* 0x00004006000075a7 */ /* 0x0022a400080011ff */
[----:B--2---:R-:W-:Y:S05]  /*d3e0*/  @!P0 NANOSLEEP.SYNCS 0x989680 ;  /* 0x009896800000895d */ /* 0x004fea0003900000 */
[----:B------:R-:W2:Y:S02]  /*d3f0*/  @!P0 SYNCS.PHASECHK.TRANS64 P0, [R0+URZ+0x40], R6 ;  /* 0x00004006000085a7 */ /* 0x000ea400080010ff */
[----:B--2---:R-:W-:Y:S05]  /*d400*/  @!P0 BRA `(.L_x_153) ;  /* 0xfffffffc00f08947 */ /* 0x004fea000383ffff */
[----:B------:R-:W-:Y:S05]  /*d410*/  BRA `(.L_x_152) ;  /* 0xffffffc400e47947 */ /* 0x000fea000383ffff */
.L_x_161:
[----:B-1----:R1:W2:Y:S02]  /*d420*/  SYNCS.PHASECHK.TRANS64.TRYWAIT P0, [R0+URZ+0x40], R6 ;  /* 0x00004006000075a7 */ /* 0x0022a400080011ff */
[----:B--2---:R-:W-:Y:S05]  /*d430*/  @!P0 NANOSLEEP.SYNCS 0x989680 ;  /* 0x009896800000895d */ /* 0x004fea0003900000 */
[----:B------:R-:W2:Y:S02]  /*d440*/  @!P0 SYNCS.PHASECHK.TRANS64 P0, [R0+URZ+0x40], R6 ;  /* 0x00004006000085a7 */ /* 0x000ea400080010ff */
[----:B--2---:R-:W-:Y:S05]  /*d450*/  @!P0 BRA `(.L_x_161) ;  /* 0xfffffffc00f08947 */ /* 0x004fea000383ffff */
[----:B------:R-:W-:Y:S05]  /*d460*/  BRA `(.L_x_160) ;  /* 0xffffffd000547947 */ /* 0x000fea000383ffff */
.L_x_169:
[----:B-1----:R1:W2:Y:S02]  /*d470*/  SYNCS.PHASECHK.TRANS64.TRYWAIT P0, [R0+URZ+0x40], R6 ;  /* 0x00004006000075a7 */ /* 0x0022a400080011ff */
[----:B--2---:R-:W-:Y:S05]  /*d480*/  @!P0 NANOSLEEP.SYNCS 0x989680 ;  /* 0x009896800000895d */ /* 0x004fea0003900000 */
[----:B------:R-:W2:Y:S02]  /*d490*/  @!P0 SYNCS.PHASECHK.TRANS64 P0, [R0+URZ+0x40], R6 ;  /* 0x00004006000085a7 */ /* 0x000ea400080010ff */
[----:B--2---:R-:W-:Y:S05]  /*d4a0*/  @!P0 BRA `(.L_x_169) ;  /* 0xfffffffc00f08947 */ /* 0x004fea000383ffff */
[----:B------:R-:W-:Y:S05]  /*d4b0*/  BRA `(.L_x_168) ;  /* 0xffffffd800bc7947 */ /* 0x000fea000383ffff */
.L_x_177:
[----:B-1----:R1:W2:Y:S02]  /*d4c0*/  SYNCS.PHASECHK.TRANS64.TRYWAIT P0, [R0+URZ+0x40], R76 ;  /* 0x0000404c000075a7 */ /* 0x0022a400080011ff */
[----:B--2---:R-:W-:Y:S05]  /*d4d0*/  @!P0 NANOSLEEP.SYNCS 0x989680 ;  /* 0x009896800000895d */ /* 0x004fea0003900000 */
[----:B------:R-:W2:Y:S02]  /*d4e0*/  @!P0 SYNCS.PHASECHK.TRANS64 P0, [R0+URZ+0x40], R76 ;  /* 0x0000404c000085a7 */ /* 0x000ea400080010ff */
[----:B--2---:R-:W-:Y:S05]  /*d4f0*/  @!P0 BRA `(.L_x_177) ;  /* 0xfffffffc00f08947 */ /* 0x004fea000383ffff */
[----:B------:R-:W-:Y:S05]  /*d500*/  BRA `(.L_x_176) ;  /* 0xffffffe400247947 */ /* 0x000fea000383ffff */
        .weak           $__internal_0_$__cuda_sm10x_tcgen05_guardrail_trap_col_being_dealloced_not_returned_by_alloc
        .type           $__internal_0_$__cuda_sm10x_tcgen05_guardrail_trap_col_being_dealloced_not_returned_by_alloc,@function
        .size           $__internal_0_$__cuda_sm10x_tcgen05_guardrail_trap_col_being_dealloced_not_returned_by_alloc,($__internal_1_$__cuda_sm10x_tcgen05_guardrail_trap_phase_invalid_during_alloc - $__internal_0_$__cuda_sm10x_tcgen05_guardrail_trap_col_being_dealloced_not_returned_by_alloc)
$__internal_0_$__cuda_sm10x_tcgen05_guardrail_trap_col_being_dealloced_not_returned_by_alloc:
[----:B------:R-:W-:Y:S05]  /*d510*/  BPT.TRAP 0x1 ;  /* 0x000000040000795c */ /* 0x000fea0000300000 */
[----:B------:R-:W-:-:S04]  /*d520*/  HFMA2 R3, -RZ, RZ, 0, 0 ;  /* 0x00000000ff037431 */ /* 0x000fc800000001ff */
[----:B------:R-:W-:Y:S05]  /*d530*/  RET.REL.NODEC R2 `(_ZN7cutlass13device_kernelINS_4gemm6kernel13GemmUniversalIN4cute5tupleIJiiiiEEENS1_10collective13CollectiveMmaINS1_35MainloopSm100TmaUmmaWarpSpecializedILi4ELi2ELi4ENS5_IJNS4_1CILi4EEENSA_ILi1EEESC_EEEEENS5_IJNSA_ILi128EEENSA_ILi256EEENSA_ILi64EEEEEENS_10tfloat32_tENS5_IJlSC_lEEESJ_SK_NS4_8TiledMMAINS4_8MMA_AtomIJNS4_23SM100_MMA_TF32_2x1SM_SSISJ_SJ_fLi128ELi256ELNS4_4UMMA5MajorE0ELSP_0ELNSO_7ScaleInE0ELSQ_0EEEEEENS4_6LayoutINS5_IJSC_SC_SC_EEENS5_IJNSA_ILi0EEESV_SV_EEEEENS5_IJNS4_10UnderscoreESY_SY_EEEEENS4_18SM100_TMA_2SM_LOADENS4_14ComposedLayoutINS4_7SwizzleILi3ELi4ELi3EEENS4_18smem_ptr_flag_bitsILi32EEENST_INS5_IJNSA_ILi8EEENSA_ILi32EEEEEENS5_IJS18_SC_EEEEEEEvNS4_8identityENS4_28SM100_TMA_2SM_LOAD_MULTICASTES1C_vS1D_EENS_8epilogue10collective18CollectiveEpilogueINS1G_23Sm100TmaWarpSpecializedILi4ELi2ELi16ELb1ELb0EEEJNS5_IJSH_SG_SH_EEENS5_IJNST_ISH_SC_EENST_INS5_IJNSA_ILi16EEENSA_ILi2EEEEEENS5_IJSC_SF_EEEEEEEESJ_SK_SJ_SK_NS1G_6fusion15FusionCallbacksIS1K_NS1T_17LinearCombinationISJ_fSJ_fLNS_15FloatRoundStyleE2EEES1L_S1S_JEEENS4_5SM1004TMEM4LOAD26SM100_TMEM_LOAD_32dp32b16xENS4_13SM90_TMA_LOADENS12_INS13_ILi2ELi4ELi3EEES16_NST_INS5_IJS17_S1N_EEENS5_IJS1N_SC_EEEEEEENS4_39AutoVectorizingCopyWithAssumedAlignmentILi128EEENS4_14SM90_TMA_STOREES28_S2A_S2A_EEEvvEEEEvNT_6ParamsE) ;  /* 0xffffff2802b07950 */ /* 0x000fea0003c3ffff */
        .weak           $__internal_1_$__cuda_sm10x_tcgen05_guardrail_trap_phase_invalid_during_alloc
        .type           $__internal_1_$__cuda_sm10x_tcgen05_guardrail_trap_phase_invalid_during_alloc,@function
        .size           $__internal_1_$__cuda_sm10x_tcgen05_guardrail_trap_phase_invalid_during_alloc,($__internal_2_$__cuda_sm10x_tcgen05_guardrail_trap_unallocated_columns_being_dealloced - $__internal_1_$__cuda_sm10x_tcgen05_guardrail_trap_phase_invalid_during_alloc)
$__internal_1_$__cuda_sm10x_tcgen05_guardrail_trap_phase_invalid_during_alloc:
[----:B------:R-:W-:Y:S05]  /*d540*/  BPT.TRAP 0x1 ;  /* 0x000000040000795c */ /* 0x000fea0000300000 */
[----:B------:R-:W-:-:S04]  /*d550*/  MOV R5, 0x0 ;  /* 0x0000000000057802 */ /* 0x000fc80000000f00 */
[----:B------:R-:W-:Y:S05]  /*d560*/  RET.REL.NODEC R4 `(_ZN7cutlass13device_kernelINS_4gemm6kernel13GemmUniversalIN4cute5tupleIJiiiiEEENS1_10collective13CollectiveMmaINS1_35MainloopSm100TmaUmmaWarpSpecializedILi4ELi2ELi4ENS5_IJNS4_1CILi4EEENSA_ILi1EEESC_EEEEENS5_IJNSA_ILi128EEENSA_ILi256EEENSA_ILi64EEEEEENS_10tfloat32_tENS5_IJlSC_lEEESJ_SK_NS4_8TiledMMAINS4_8MMA_AtomIJNS4_23SM100_MMA_TF32_2x1SM_SSISJ_SJ_fLi128ELi256ELNS4_4UMMA5MajorE0ELSP_0ELNSO_7ScaleInE0ELSQ_0EEEEEENS4_6LayoutINS5_IJSC_SC_SC_EEENS5_IJNSA_ILi0EEESV_SV_EEEEENS5_IJNS4_10UnderscoreESY_SY_EEEEENS4_18SM100_TMA_2SM_LOADENS4_14ComposedLayoutINS4_7SwizzleILi3ELi4ELi3EEENS4_18smem_ptr_flag_bitsILi32EEENST_INS5_IJNSA_ILi8EEENSA_ILi32EEEEEENS5_IJS18_SC_EEEEEEEvNS4_8identityENS4_28SM100_TMA_2SM_LOAD_MULTICASTES1C_vS1D_EENS_8epilogue10collective18CollectiveEpilogueINS1G_23Sm100TmaWarpSpecializedILi4ELi2ELi16ELb1ELb0EEEJNS5_IJSH_SG_SH_EEENS5_IJNST_ISH_SC_EENST_INS5_IJNSA_ILi16EEENSA_ILi2EEEEEENS5_IJSC_SF_EEEEEEEESJ_SK_SJ_SK_NS1G_6fusion15FusionCallbacksIS1K_NS1T_17LinearCombinationISJ_fSJ_fLNS_15FloatRoundStyleE2EEES1L_S1S_JEEENS4_5SM1004TMEM4LOAD26SM100_TMEM_LOAD_32dp32b16xENS4_13SM90_TMA_LOADENS12_INS13_ILi2ELi4ELi3EEES16_NST_INS5_IJS17_S1N_EEENS5_IJS1N_SC_EEEEEEENS4_39AutoVectorizingCopyWithAssumedAlignmentILi128EEENS4_14SM90_TMA_STOREES28_S2A_S2A_EEEvvEEEEvNT_6ParamsE) ;  /* 0xffffff2804a47950 */ /* 0x000fea0003c3ffff */
        .weak           $__internal_2_$__cuda_sm10x_tcgen05_guardrail_trap_unallocated_columns_being_dealloced
        .type           $__internal_2_$__cuda_sm10x_tcgen05_guardrail_trap_unallocated_columns_being_dealloced,@function
        .size           $__internal_2_$__cuda_sm10x_tcgen05_guardrail_trap_unallocated_columns_being_dealloced,(.L_x_243 - $__internal_2_$__cuda_sm10x_tcgen05_guardrail_trap_unallocated_columns_being_dealloced)
$__internal_2_$__cuda_sm10x_tcgen05_guardrail_trap_unallocated_columns_being_dealloced:
[----:B------:R-:W-:Y:S05]  /*d570*/  BPT.TRAP 0x1 ;  /* 0x000000040000795c */ /* 0x000fea0000300000 */
[----:B------:R-:W-:-:S04]  /*d580*/  HFMA2 R3, -RZ, RZ, 0, 0 ;  /* 0x00000000ff037431 */ /* 0x000fc800000001ff */
[----:B------:R-:W-:Y:S05]  /*d590*/  RET.REL.NODEC R2 `(_ZN7cutlass13device_kernelINS_4gemm6kernel13GemmUniversalIN4cute5tupleIJiiiiEEENS1_10collective13CollectiveMmaINS1_35MainloopSm100TmaUmmaWarpSpecializedILi4ELi2ELi4ENS5_IJNS4_1CILi4EEENSA_ILi1EEESC_EEEEENS5_IJNSA_ILi128EEENSA_ILi256EEENSA_ILi64EEEEEENS_10tfloat32_tENS5_IJlSC_lEEESJ_SK_NS4_8TiledMMAINS4_8MMA_AtomIJNS4_23SM100_MMA_TF32_2x1SM_SSISJ_SJ_fLi128ELi256ELNS4_4UMMA5MajorE0ELSP_0ELNSO_7ScaleInE0ELSQ_0EEEEEENS4_6LayoutINS5_IJSC_SC_SC_EEENS5_IJNSA_ILi0EEESV_SV_EEEEENS5_IJNS4_10UnderscoreESY_SY_EEEEENS4_18SM100_TMA_2SM_LOADENS4_14ComposedLayoutINS4_7SwizzleILi3ELi4ELi3EEENS4_18smem_ptr_flag_bitsILi32EEENST_INS5_IJNSA_ILi8EEENSA_ILi32EEEEEENS5_IJS18_SC_EEEEEEEvNS4_8identityENS4_28SM100_TMA_2SM_LOAD_MULTICASTES1C_vS1D_EENS_8epilogue10collective18CollectiveEpilogueINS1G_23Sm100TmaWarpSpecializedILi4ELi2ELi16ELb1ELb0EEEJNS5_IJSH_SG_SH_EEENS5_IJNST_ISH_SC_EENST_INS5_IJNSA_ILi16EEENSA_ILi2EEEEEENS5_IJSC_SF_EEEEEEEESJ_SK_SJ_SK_NS1G_6fusion15FusionCallbacksIS1K_NS1T_17LinearCombinationISJ_fSJ_fLNS_15FloatRoundStyleE2EEES1L_S1S_JEEENS4_5SM1004TMEM4LOAD26SM100_TMEM_LOAD_32dp32b16xENS4_13SM90_TMA_LOADENS12_INS13_ILi2ELi4ELi3EEES16_NST_INS5_IJS17_S1N_EEENS5_IJS1N_SC_EEEEEEENS4_39AutoVectorizingCopyWithAssumedAlignmentILi128EEENS4_14SM90_TMA_STOREES28_S2A_S2A_EEEvvEEEEvNT_6ParamsE) ;  /* 0xffffff2802987950 */ /* 0x000fea0003c3ffff */
.L_x_242:
[----:B------:R-:W-:-:S00]  /*d5a0*/  BRA `(.L_x_242) ;  /* 0xfffffffc00fc7947 */ /* 0x000fc0000383ffff */
[----:B------:R-:W-:-:S00]  /*d5b0*/  NOP ;  /* 0x0000000000007918 */ /* 0x000fc00000000000 */
        /* <DEDUP_REMOVED lines=12> */
.L_x_243:


//--------------------- .nv.global.init           --------------------------
	.section	.nv.global.init,"aw",@progbits
.nv.global.init:
	.type		$str$27,@object
	.size		$str$27,($str$28 - $str$27)
$str$27:
        /*0000*/ 	.byte	0x28, 0x61, 0x64, 0x64, 0x72, 0x65, 0x73, 0x73, 0x20, 0x26, 0x20, 0x6d, 0x61, 0x73, 0x6b, 0x29
        /*0010*/ 	.byte	0x20, 0x3d, 0x3d, 0x20, 0x30, 0x00
	.type		$str$28,@object
	.size		$str$28,($str$26 - $str$28)
$str$28:
        /*0016*/ 	.byte	0x2f, 0x74, 0x6d, 0x70, 0x2f, 0x63, 0x75, 0x74, 0x6c, 0x61, 0x73, 0x73, 0x5f, 0x73, 0x77, 0x65
        /*0026*/ 	.byte	0x65, 0x70, 0x5f, 0x73, 0x72, 0x63, 0x2f, 0x69, 0x6e, 0x63, 0x6c, 0x75, 0x64, 0x65, 0x2f, 0x63
        /*0036*/ 	.byte	0x75, 0x74, 0x65, 0x2f, 0x70, 0x6f, 0x69, 0x6e, 0x74, 0x65, 0x72, 0x5f, 0x66, 0x6c, 0x61, 0x67
        /*0046*/ 	.byte	0x67, 0x65, 0x64, 0x2e, 0x68, 0x70, 0x70, 0x00
	.type		$str$26,@object
	.size		$str$26,($str$25 - $str$26)
$str$26:
        /*004e*/ 	.byte	0x2f, 0x74, 0x6d, 0x70, 0x2f, 0x63, 0x75, 0x74, 0x6c, 0x61, 0x73, 0x73, 0x5f, 0x73, 0x77, 0x65
        /*005e*/ 	.byte	0x65, 0x70, 0x5f, 0x73, 0x72, 0x63, 0x2f, 0x69, 0x6e, 0x63, 0x6c, 0x75, 0x64, 0x65, 0x2f, 0x63
        /*006e*/ 	.byte	0x75, 0x74, 0x65, 0x2f, 0x61, 0x74, 0x6f, 0x6d, 0x2f, 0x63, 0x6f, 0x70, 0x79, 0x5f, 0x74, 0x72
        /*007e*/ 	.byte	0x61, 0x69, 0x74, 0x73, 0x5f, 0x73, 0x6d, 0x31, 0x30, 0x30, 0x2e, 0x68, 0x70, 0x70, 0x00
	.type		$str$25,@object
	.size		$str$25,(__unnamed_1 - $str$25)
$str$25:
        /*008d*/ 	.byte	0x28, 0x28, 0x75, 0x69, 0x6e, 0x74, 0x33, 0x32, 0x5f, 0x74, 0x28, 0x74, 0x68, 0x72, 0x65, 0x61
        /*009d*/ 	.byte	0x64, 0x49, 0x64, 0x78, 0x2e, 0x78, 0x29, 0x20, 0x2f, 0x20, 0x33, 0x32, 0x29, 0x20, 0x25, 0x20
        /*00ad*/ 	.byte	0x34, 0x29, 0x20, 0x3d, 0x3d, 0x20, 0x28, 0x28, 0x28, 0x74, 0x6d, 0x65, 0x6d, 0x5f, 0x61, 0x64
        /*00bd*/ 	.byte	0x64, 0x72, 0x20, 0x3e, 0x3e, 0x20, 0x31, 0x36, 0x29, 0x20, 0x2f, 0x20, 0x33, 0x32, 0x29, 0x20
        /*00cd*/ 	.byte	0x25, 0x20, 0x34, 0x29, 0x00
	.type		__unnamed_1,@object
	.size		__unnamed_1,(__unnamed_2 - __unnamed_1)
__unnamed_1:
        /*00d2*/ 	.byte	0x61, 0x75, 0x74, 0x6f, 0x20, 0x63, 0x75, 0x74, 0x65, 0x3a, 0x3a, 0x61, 0x73, 0x5f, 0x70, 0x6f
        /* <DEDUP_REMOVED lines=24> */
        /*0262*/ 	.byte	0x43, 0x3c, 0x32, 0x30, 0x34, 0x38, 0x3e, 0x3e, 0x3e, 0x3e, 0x5d, 0x00
	.type		__unnamed_2,@object
	.size		__unnamed_2,(.L_2 - __unnamed_2)
__unnamed_2:
        /* <DEDUP_REMOVED lines=42> */
        /*050e*/ 	.byte	0x3e, 0x5d, 0x00
.L_2:


//--------------------- .nv.shared._ZN7cutlass13device_kernelINS_4gemm6kernel13GemmUniversalIN4cute5tupleIJiiiiEEENS1_10collective13CollectiveMmaINS1_35MainloopSm100TmaUmmaWarpSpecializedILi4ELi2ELi4ENS5_IJNS4_1CILi4EEENSA_ILi1EEESC_EEEEENS5_IJNSA_ILi128EEENSA_ILi256EEENSA_ILi64EEEEEENS_10tfloat32_tENS5_IJlSC_lEEESJ_SK_NS4_8TiledMMAINS4_8MMA_AtomIJNS4_23SM100_MMA_TF32_2x1SM_SSISJ_SJ_fLi128ELi256ELNS4_4UMMA5MajorE0ELSP_0ELNSO_7ScaleInE0ELSQ_0EEEEEENS4_6LayoutINS5_IJSC_SC_SC_EEENS5_IJNSA_ILi0EEESV_SV_EEEEENS5_IJNS4_10UnderscoreESY_SY_EEEEENS4_18SM100_TMA_2SM_LOADENS4_14ComposedLayoutINS4_7SwizzleILi3ELi4ELi3EEENS4_18smem_ptr_flag_bitsILi32EEENST_INS5_IJNSA_ILi8EEENSA_ILi32EEEEEENS5_IJS18_SC_EEEEEEEvNS4_8identityENS4_28SM100_TMA_2SM_LOAD_MULTICASTES1C_vS1D_EENS_8epilogue10collective18CollectiveEpilogueINS1G_23Sm100TmaWarpSpecializedILi4ELi2ELi16ELb1ELb0EEEJNS5_IJSH_SG_SH_EEENS5_IJNST_ISH_SC_EENST_INS5_IJNSA_ILi16EEENSA_ILi2EEEEEENS5_IJSC_SF_EEEEEEEESJ_SK_SJ_SK_NS1G_6fusion15FusionCallbacksIS1K_NS1T_17LinearCombinationISJ_fSJ_fLNS_15FloatRoundStyleE2EEES1L_S1S_JEEENS4_5SM1004TMEM4LOAD26SM100_TMEM_LOAD_32dp32b16xENS4_13SM90_TMA_LOADENS12_INS13_ILi2ELi4ELi3EEES16_NST_INS5_IJS17_S1N_EEENS5_IJS1N_SC_EEEEEEENS4_39AutoVectorizingCopyWithAssumedAlignmentILi128EEENS4_14SM90_TMA_STOREES28_S2A_S2A_EEEvvEEEEvNT_6ParamsE --------------------------
	.section	.nv.shared._ZN7cutlass13device_kernelINS_4gemm6kernel13GemmUniversalIN4cute5tupleIJiiiiEEENS1_10collective13CollectiveMmaINS1_35MainloopSm100TmaUmmaWarpSpecializedILi4ELi2ELi4ENS5_IJNS4_1CILi4EEENSA_ILi1EEESC_EEEEENS5_IJNSA_ILi128EEENSA_ILi256EEENSA_ILi64EEEEEENS_10tfloat32_tENS5_IJlSC_lEEESJ_SK_NS4_8TiledMMAINS4_8MMA_AtomIJNS4_23SM100_MMA_TF32_2x1SM_SSISJ_SJ_fLi128ELi256ELNS4_4UMMA5MajorE0ELSP_0ELNSO_7ScaleInE0ELSQ_0EEEEEENS4_6LayoutINS5_IJSC_SC_SC_EEENS5_IJNSA_ILi0EEESV_SV_EEEEENS5_IJNS4_10UnderscoreESY_SY_EEEEENS4_18SM100_TMA_2SM_LOADENS4_14ComposedLayoutINS4_7SwizzleILi3ELi4ELi3EEENS4_18smem_ptr_flag_bitsILi32EEENST_INS5_IJNSA_ILi8EEENSA_ILi32EEEEEENS5_IJS18_SC_EEEEEEEvNS4_8identityENS4_28SM100_TMA_2SM_LOAD_MULTICASTES1C_vS1D_EENS_8epilogue10collective18CollectiveEpilogueINS1G_23Sm100TmaWarpSpecializedILi4ELi2ELi16ELb1ELb0EEEJNS5_IJSH_SG_SH_EEENS5_IJNST_ISH_SC_EENST_INS5_IJNSA_ILi16EEENSA_ILi2EEEEEENS5_IJSC_SF_EEEEEEEESJ_SK_SJ_SK_NS1G_6fusion15FusionCallbacksIS1K_NS1T_17LinearCombinationISJ_fSJ_fLNS_15FloatRoundStyleE2EEES1L_S1S_JEEENS4_5SM1004TMEM4LOAD26SM100_TMEM_LOAD_32dp32b16xENS4_13SM90_TMA_LOADENS12_INS13_ILi2ELi4ELi3EEES16_NST_INS5_IJS17_S1N_EEENS5_IJS1N_SC_EEEEEEENS4_39AutoVectorizingCopyWithAssumedAlignmentILi128EEENS4_14SM90_TMA_STOREES28_S2A_S2A_EEEvvEEEEvNT_6ParamsE,"aw",@nobits
	.sectionflags	@""
	.align	16
	.zero		1024


//--------------------- .nv.shared.reserved.0     --------------------------
	.section	.nv.shared.reserved.0,"aw",@nobits
	.weak		__nv_reservedSMEM_offset_0_alias
	.size		__nv_reservedSMEM_offset_0_alias, 0, 64
	.other		__nv_reservedSMEM_offset_0_alias,@"STO_CUDA_RESERVED_SHARED STV_DEFAULT"
__nv_reservedSMEM_offset_0_alias:
	.zero		0
.nv.shared.reserved.0:
	.zero		64
	.weak		__nv_reservedSMEM_tcgen05_partition
	.type		__nv_reservedSMEM_tcgen05_partition,@object
	.size		__nv_reservedSMEM_tcgen05_partition,(.L_0 - __nv_reservedSMEM_tcgen05_partition)
__nv_reservedSMEM_tcgen05_partition:
	.zero		32
.L_0:


//--------------------- .nv.global                --------------------------
	.section	.nv.global,"aw",@nobits
.nv.global:
	.type		_ZN40_INTERNAL_427a1882_4_k_cu_f2844a0d_372424cute1_E,@object
	.size		_ZN40_INTERNAL_427a1882_4_k_cu_f2844a0d_372424cute1_E,(_ZN40_INTERNAL_427a1882_4_k_cu_f2844a0d_372424cuda3std3__45__cpo6cbeginE - _ZN40_INTERNAL_427a1882_4_k_cu_f2844a0d_372424cute1_E)
_ZN40_INTERNAL_427a1882_4_k_cu_f2844a0d_372424cute1_E:
	.zero		1
	.type		_ZN40_INTERNAL_427a1882_4_k_cu_f2844a0d_372424cuda3std3__45__cpo6cbeginE,@object
	.size		_ZN40_INTERNAL_427a1882_4_k_cu_f2844a0d_372424cuda3std3__45__cpo6cbeginE,(_ZN40_INTERNAL_427a1882_4_k_cu_f2844a0d_372424cuda3std3__48in_placeE - _ZN40_INTERNAL_427a1882_4_k_cu_f2844a0d_372424cuda3std3__45__cpo6cbeginE)
_ZN40_INTERNAL_427a1882_4_k_cu_f2844a0d_372424cuda3std3__45__cpo6cbeginE:
	.zero		1
	.type		_ZN40_INTERNAL_427a1882_4_k_cu_f2844a0d_372424cuda3std3__48in_placeE,@object
	.size		_ZN40_INTERNAL_427a1882_4_k_cu_f2844a0d_372424cuda3std3__48in_placeE,(_ZN40_INTERNAL_427a1882_4_k_cu_f2844a0d_372424cuda3std6ranges3__45__cpo9iter_moveE - _ZN40_INTERNAL_427a1882_4_k_cu_f2844a0d_372424cuda3std3__48in_placeE)
_ZN40_INTERNAL_427a1882_4_k_cu_f2844a0d_372424cuda3std3__48in_placeE:
	.zero		1
	.type		_ZN40_INTERNAL_427a1882_4_k_cu_f2844a0d_372424cuda3std6ranges3__45__cpo9iter_moveE,@object
	.size		_ZN40_INTERNAL_427a1882_4_k_cu_f2844a0d_372424cuda3std6ranges3__45__cpo9iter_moveE,(_ZN40_INTERNAL_427a1882_4_k_cu_f2844a0d_372424cuda3std3__45__cpo5beginE - _ZN40_INTERNAL_427a1882_4_k_cu_f2844a0d_372424cuda3std6ranges3__45__cpo9iter_moveE)
_ZN40_INTERNAL_427a1882_4_k_cu_f2844a0d_372424cuda3std6ranges3__45__cpo9iter_moveE:
	.zero		1
	.type		_ZN40_INTERNAL_427a1882_4_k_cu_f2844a0d_372424cuda3std3__45__cpo5beginE,@object
	.size		_ZN40_INTERNAL_427a1882_4_k_cu_f2844a0d_372424cuda3std3__45__cpo5beginE,(_ZN40_INTERNAL_427a1882_4_k_cu_f2844a0d_372424cuda3std3__442_GLOBAL__N__427a1882_4_k_cu_f2844a0d_372426ignoreE - _ZN40_INTERNAL_427a1882_4_k_cu_f2844a0d_372424cuda3std3__45__cpo5beginE)
_ZN40_INTERNAL_427a1882_4_k_cu_f2844a0d_372424cuda3std3__45__cpo5beginE:
	.zero		1
	.type		_ZN40_INTERNAL_427a1882_4_k_cu_f2844a0d_372424cuda3std3__442_GLOBAL__N__427a1882_4_k_cu_f2844a0d_372426ignoreE,@object
	.size		_ZN40_INTERNAL_427a1882_4_k_cu_f2844a0d_372424cuda3std3__442_GLOBAL__N__427a1882_4_k_cu_f2844a0d_372426ignoreE,(_ZN40_INTERNAL_427a1882_4_k_cu_f2844a0d_372424cute7productE - _ZN40_INTERNAL_427a1882_4_k_cu_f2844a0d_372424cuda3std3__442_GLOBAL__N__427a1882_4_k_cu_f2844a0d_372426ignoreE)
_ZN40_INTERNAL_427a1882_4_k_cu_f2844a0d_372424cuda3std3__442_GLOBAL__N__427a1882_4_k_cu_f2844a0d_372426ignoreE:
	.zero		1
	.type		_ZN40_INTERNAL_427a1882_4_k_cu_f2844a0d_372424cute7productE,@object
	.size		_ZN40_INTERNAL_427a1882_4_k_cu_f2844a0d_372424cute7productE,(_ZN40_INTERNAL_427a1882_4_k_cu_f2844a0d_372424cuda3std3__45__cpo3endE - _ZN40_INTERNAL_427a1882_4_k_cu_f2844a0d_372424cute7productE)
_ZN40_INTERNAL_427a1882_4_k_cu_f2844a0d_372424cute7productE:
	.zero		1
	.type		_ZN40_INTERNAL_427a1882_4_k_cu_f2844a0d_372424cuda3std3__45__cpo3endE,@object
	.size		_ZN40_INTERNAL_427a1882_4_k_cu_f2844a0d_372424cuda3std3__45__cpo3endE,(_ZN40_INTERNAL_427a1882_4_k_cu_f2844a0d_372424cuda3std3__419piecewise_constructE - _ZN40_INTERNAL_427a1882_4_k_cu_f2844a0d_372424cuda3std3__45__cpo3endE)
_ZN40_INTERNAL_427a1882_4_k_cu_f2844a0d_372424cuda3std3__45__cpo3endE:
	.zero		1
	.type		_ZN40_INTERNAL_427a1882_4_k_cu_f2844a0d_372424cuda3std3__419piecewise_constructE,@object
	.size		_ZN40_INTERNAL_427a1882_4_k_cu_f2844a0d_372424cuda3std3__419piecewise_constructE,(_ZN40_INTERNAL_427a1882_4_k_cu_f2844a0d_372424cuda3std3__45__cpo4cendE - _ZN40_INTERNAL_427a1882_4_k_cu_f2844a0d_372424cuda3std3__419piecewise_constructE)
_ZN40_INTERNAL_427a1882_4_k_cu_f2844a0d_372424cuda3std3__419piecewise_constructE:
	.zero		1
	.type		_ZN40_INTERNAL_427a1882_4_k_cu_f2844a0d_372424cuda3std3__45__cpo4cendE,@object
	.size		_ZN40_INTERNAL_427a1882_4_k_cu_f2844a0d_372424cuda3std3__45__cpo4cendE,(_ZN40_INTERNAL_427a1882_4_k_cu_f2844a0d_372424cuda3std6ranges3__45__cpo4swapE - _ZN40_INTERNAL_427a1882_4_k_cu_f2844a0d_372424cuda3std3__45__cpo4cendE)
_ZN40_INTERNAL_427a1882_4_k_cu_f2844a0d_372424cuda3std3__45__cpo4cendE:
	.zero		1
	.type		_ZN40_INTERNAL_427a1882_4_k_cu_f2844a0d_372424cuda3std6ranges3__45__cpo4swapE,@object
	.size		_ZN40_INTERNAL_427a1882_4_k_cu_f2844a0d_372424cuda3std6ranges3__45__cpo4swapE,(.L_10 - _ZN40_INTERNAL_427a1882_4_k_cu_f2844a0d_372424cuda3std6ranges3__45__cpo4swapE)
_ZN40_INTERNAL_427a1882_4_k_cu_f2844a0d_372424cuda3std6ranges3__45__cpo4swapE:
	.zero		1
.L_10:


//--------------------- .nv.constant0._ZN7cutlass13device_kernelINS_4gemm6kernel13GemmUniversalIN4cute5tupleIJiiiiEEENS1_10collective13CollectiveMmaINS1_35MainloopSm100TmaUmmaWarpSpecializedILi4ELi2ELi4ENS5_IJNS4_1CILi4EEENSA_ILi1EEESC_EEEEENS5_IJNSA_ILi128EEENSA_ILi256EEENSA_ILi64EEEEEENS_10tfloat32_tENS5_IJlSC_lEEESJ_SK_NS4_8TiledMMAINS4_8MMA_AtomIJNS4_23SM100_MMA_TF32_2x1SM_SSISJ_SJ_fLi128ELi256ELNS4_4UMMA5MajorE0ELSP_0ELNSO_7ScaleInE0ELSQ_0EEEEEENS4_6LayoutINS5_IJSC_SC_SC_EEENS5_IJNSA_ILi0EEESV_SV_EEEEENS5_IJNS4_10UnderscoreESY_SY_EEEEENS4_18SM100_TMA_2SM_LOADENS4_14ComposedLayoutINS4_7SwizzleILi3ELi4ELi3EEENS4_18smem_ptr_flag_bitsILi32EEENST_INS5_IJNSA_ILi8EEENSA_ILi32EEEEEENS5_IJS18_SC_EEEEEEEvNS4_8identityENS4_28SM100_TMA_2SM_LOAD_MULTICASTES1C_vS1D_EENS_8epilogue10collective18CollectiveEpilogueINS1G_23Sm100TmaWarpSpecializedILi4ELi2ELi16ELb1ELb0EEEJNS5_IJSH_SG_SH_EEENS5_IJNST_ISH_SC_EENST_INS5_IJNSA_ILi16EEENSA_ILi2EEEEEENS5_IJSC_SF_EEEEEEEESJ_SK_SJ_SK_NS1G_6fusion15FusionCallbacksIS1K_NS1T_17LinearCombinationISJ_fSJ_fLNS_15FloatRoundStyleE2EEES1L_S1S_JEEENS4_5SM1004TMEM4LOAD26SM100_TMEM_LOAD_32dp32b16xENS4_13SM90_TMA_LOADENS12_INS13_ILi2ELi4ELi3EEES16_NST_INS5_IJS17_S1N_EEENS5_IJS1N_SC_EEEEEEENS4_39AutoVectorizingCopyWithAssumedAlignmentILi128EEENS4_14SM90_TMA_STOREES28_S2A_S2A_EEEvvEEEEvNT_6ParamsE --------------------------
	.section	.nv.constant0._ZN7cutlass13device_kernelINS_4gemm6kernel13GemmUniversalIN4cute5tupleIJiiiiEEENS1_10collective13CollectiveMmaINS1_35MainloopSm100TmaUmmaWarpSpecializedILi4ELi2ELi4ENS5_IJNS4_1CILi4EEENSA_ILi1EEESC_EEEEENS5_IJNSA_ILi128EEENSA_ILi256EEENSA_ILi64EEEEEENS_10tfloat32_tENS5_IJlSC_lEEESJ_SK_NS4_8TiledMMAINS4_8MMA_AtomIJNS4_23SM100_MMA_TF32_2x1SM_SSISJ_SJ_fLi128ELi256ELNS4_4UMMA5MajorE0ELSP_0ELNSO_7ScaleInE0ELSQ_0EEEEEENS4_6LayoutINS5_IJSC_SC_SC_EEENS5_IJNSA_ILi0EEESV_SV_EEEEENS5_IJNS4_10UnderscoreESY_SY_EEEEENS4_18SM100_TMA_2SM_LOADENS4_14ComposedLayoutINS4_7SwizzleILi3ELi4ELi3EEENS4_18smem_ptr_flag_bitsILi32EEENST_INS5_IJNSA_ILi8EEENSA_ILi32EEEEEENS5_IJS18_SC_EEEEEEEvNS4_8identityENS4_28SM100_TMA_2SM_LOAD_MULTICASTES1C_vS1D_EENS_8epilogue10collective18CollectiveEpilogueINS1G_23Sm100TmaWarpSpecializedILi4ELi2ELi16ELb1ELb0EEEJNS5_IJSH_SG_SH_EEENS5_IJNST_ISH_SC_EENST_INS5_IJNSA_ILi16EEENSA_ILi2EEEEEENS5_IJSC_SF_EEEEEEEESJ_SK_SJ_SK_NS1G_6fusion15FusionCallbacksIS1K_NS1T_17LinearCombinationISJ_fSJ_fLNS_15FloatRoundStyleE2EEES1L_S1S_JEEENS4_5SM1004TMEM4LOAD26SM100_TMEM_LOAD_32dp32b16xENS4_13SM90_TMA_LOADENS12_INS13_ILi2ELi4ELi3EEES16_NST_INS5_IJS17_S1N_EEENS5_IJS1N_SC_EEEEEEENS4_39AutoVectorizingCopyWithAssumedAlignmentILi128EEENS4_14SM90_TMA_STOREES28_S2A_S2A_EEEvvEEEEvNT_6ParamsE,"a",@progbits
	.sectionflags	@""
	.align	4
.nv.constant0._ZN7cutlass13device_kernelINS_4gemm6kernel13GemmUniversalIN4cute5tupleIJiiiiEEENS1_10collective13CollectiveMmaINS1_35MainloopSm100TmaUmmaWarpSpecializedILi4ELi2ELi4ENS5_IJNS4_1CILi4EEENSA_ILi1EEESC_EEEEENS5_IJNSA_ILi128EEENSA_ILi256EEENSA_ILi64EEEEEENS_10tfloat32_tENS5_IJlSC_lEEESJ_SK_NS4_8TiledMMAINS4_8MMA_AtomIJNS4_23SM100_MMA_TF32_2x1SM_SSISJ_SJ_fLi128ELi256ELNS4_4UMMA5MajorE0ELSP_0ELNSO_7ScaleInE0ELSQ_0EEEEEENS4_6LayoutINS5_IJSC_SC_SC_EEENS5_IJNSA_ILi0EEESV_SV_EEEEENS5_IJNS4_10UnderscoreESY_SY_EEEEENS4_18SM100_TMA_2SM_LOADENS4_14ComposedLayoutINS4_7SwizzleILi3ELi4ELi3EEENS4_18smem_ptr_flag_bitsILi32EEENST_INS5_IJNSA_ILi8EEENSA_ILi32EEEEEENS5_IJS18_SC_EEEEEEEvNS4_8identityENS4_28SM100_TMA_2SM_LOAD_MULTICASTES1C_vS1D_EENS_8epilogue10collective18CollectiveEpilogueINS1G_23Sm100TmaWarpSpecializedILi4ELi2ELi16ELb1ELb0EEEJNS5_IJSH_SG_SH_EEENS5_IJNST_ISH_SC_EENST_INS5_IJNSA_ILi16EEENSA_ILi2EEEEEENS5_IJSC_SF_EEEEEEEESJ_SK_SJ_SK_NS1G_6fusion15FusionCallbacksIS1K_NS1T_17LinearCombinationISJ_fSJ_fLNS_15FloatRoundStyleE2EEES1L_S1S_JEEENS4_5SM1004TMEM4LOAD26SM100_TMEM_LOAD_32dp32b16xENS4_13SM90_TMA_LOADENS12_INS13_ILi2ELi4ELi3EEES16_NST_INS5_IJS17_S1N_EEENS5_IJS1N_SC_EEEEEEENS4_39AutoVectorizingCopyWithAssumedAlignmentILi128EEENS4_14SM90_TMA_STOREES28_S2A_S2A_EEEvvEEEEvNT_6ParamsE:
	.zero		2944


//--------------------- SYMBOLS --------------------------

	.type		.nv.reservedSmem.offset0,@object
	.size		.nv.reservedSmem.offset0,0x4
	.type		.nv.reservedSmem.cap,@object
	.size		.nv.reservedSmem.cap,0x4
	.type		__assertfail,@function
